	.headerflags	@"EF_CUDA_TEXMODE_UNIFIED EF_CUDA_64BIT_ADDRESS EF_CUDA_SM86 EF_CUDA_VIRTUAL_SM(EF_CUDA_SM86)"
	.elftype	@"ET_EXEC"


//--------------------- .nv.info                  --------------------------
	.section	.nv.info,"",@"SHT_CUDA_INFO"
	.align	4


	//----- nvinfo : EIATTR_REGCOUNT
	.align		4
        /*0000*/ 	.byte	0x04, 0x2f
        /*0002*/ 	.short	(.L_2 - .L_1)
	.align		4
.L_1:
        /*0004*/ 	.word	index@(triton_red_fused__to_copy_add_amax_amin_clamp_mul_native_layer_norm_reciprocal_1)
        /*0008*/ 	.word	0x0000005d


	//----- nvinfo : EIATTR_MIN_STACK_SIZE
	.align		4
.L_2:
        /*000c*/ 	.byte	0x04, 0x12
        /*000e*/ 	.short	(.L_4 - .L_3)
	.align		4
.L_3:
        /*0010*/ 	.word	index@(triton_red_fused__to_copy_add_amax_amin_clamp_mul_native_layer_norm_reciprocal_1)
        /*0014*/ 	.word	0x00000000


	//----- nvinfo : EIATTR_FRAME_SIZE
	.align		4
.L_4:
        /*0018*/ 	.byte	0x04, 0x11
        /*001a*/ 	.short	(.L_6 - .L_5)
	.align		4
.L_5:
        /*001c*/ 	.word	index@(triton_red_fused__to_copy_add_amax_amin_clamp_mul_native_layer_norm_reciprocal_1)
        /*0020*/ 	.word	0x00000000


	//----- nvinfo : EIATTR_MIN_STACK_SIZE
	.align		4
.L_6:
        /*0024*/ 	.byte	0x04, 0x12
        /*0026*/ 	.short	(.L_8 - .L_7)
	.align		4
.L_7:
        /*0028*/ 	.word	index@(triton_red_fused__to_copy_add_amax_amin_clamp_mul_native_layer_norm_reciprocal_1)
        /*002c*/ 	.word	0x00000000
.L_8:


//--------------------- .nv.info.triton_red_fused__to_copy_add_amax_amin_clamp_mul_native_layer_norm_reciprocal_1 --------------------------
	.section	.nv.info.triton_red_fused__to_copy_add_amax_amin_clamp_mul_native_layer_norm_reciprocal_1,"",@"SHT_CUDA_INFO"
	.sectionflags	@""
	.align	4


	//----- nvinfo : EIATTR_CUDA_API_VERSION
	.align		4
        /*0000*/ 	.byte	0x04, 0x37
        /*0002*/ 	.short	(.L_10 - .L_9)
.L_9:
        /*0004*/ 	.word	0x0000007c


	//----- nvinfo : EIATTR_SW2861232_WAR
	.align		4
.L_10:
        /*0008*/ 	.byte	0x01, 0x35
	.zero		2


	//----- nvinfo : EIATTR_PARAM_CBANK
	.align		4
        /*000c*/ 	.byte	0x04, 0x0a
        /*000e*/ 	.short	(.L_12 - .L_11)
	.align		4
.L_11:
        /*0010*/ 	.word	index@(.nv.constant0.triton_red_fused__to_copy_add_amax_amin_clamp_mul_native_layer_norm_reciprocal_1)
        /*0014*/ 	.short	0x0160
        /*0016*/ 	.short	0x0090


	//----- nvinfo : EIATTR_CBANK_PARAM_SIZE
	.align		4
.L_12:
        /*0018*/ 	.byte	0x03, 0x19
        /*001a*/ 	.short	0x0090


	//----- nvinfo : EIATTR_KPARAM_INFO
	.align		4
        /*001c*/ 	.byte	0x04, 0x17
        /*001e*/ 	.short	(.L_14 - .L_13)
.L_13:
        /*0020*/ 	.word	0x00000000
        /*0024*/ 	.short	0x0012
        /*0026*/ 	.short	0x0088
        /*0028*/ 	.byte	0x00, 0xf4, 0x21, 0x00


	//----- nvinfo : EIATTR_KPARAM_INFO
	.align		4
.L_14:
        /*002c*/ 	.byte	0x04, 0x17
        /*002e*/ 	.short	(.L_16 - .L_15)
.L_15:
        /*0030*/ 	.word	0x00000000
        /*0034*/ 	.short	0x0011
        /*0036*/ 	.short	0x0084
        /*0038*/ 	.byte	0x00, 0xf0, 0x11, 0x00


	//----- nvinfo : EIATTR_KPARAM_INFO
	.align		4
.L_16:
        /*003c*/ 	.byte	0x04, 0x17
        /*003e*/ 	.short	(.L_18 - .L_17)
.L_17:
        /*0040*/ 	.word	0x00000000
        /*0044*/ 	.short	0x0010
        /*0046*/ 	.short	0x0080
        /*0048*/ 	.byte	0x00, 0xf0, 0x11, 0x00


	//----- nvinfo : EIATTR_KPARAM_INFO
	.align		4
.L_18:
        /*004c*/ 	.byte	0x04, 0x17
        /*004e*/ 	.short	(.L_20 - .L_19)
.L_19:
        /*0050*/ 	.word	0x00000000
        /*0054*/ 	.short	0x000f
        /*0056*/ 	.short	0x0078
        /*0058*/ 	.byte	0x00, 0xf4, 0x21, 0x00


	//----- nvinfo : EIATTR_KPARAM_INFO
	.align		4
.L_20:
        /*005c*/ 	.byte	0x04, 0x17
        /*005e*/ 	.short	(.L_22 - .L_21)
.L_21:
        /*0060*/ 	.word	0x00000000
        /*0064*/ 	.short	0x000e
        /*0066*/ 	.short	0x0070
        /*0068*/ 	.byte	0x00, 0xf4, 0x21, 0x00


	//----- nvinfo : EIATTR_KPARAM_INFO
	.align		4
.L_22:
        /*006c*/ 	.byte	0x04, 0x17
        /*006e*/ 	.short	(.L_24 - .L_23)
.L_23:
        /*0070*/ 	.word	0x00000000
        /*0074*/ 	.short	0x000d
        /*0076*/ 	.short	0x0068
        /*0078*/ 	.byte	0x00, 0xf4, 0x21, 0x00


	//----- nvinfo : EIATTR_KPARAM_INFO
	.align		4
.L_24:
        /*007c*/ 	.byte	0x04, 0x17
        /*007e*/ 	.short	(.L_26 - .L_25)
.L_25:
        /*0080*/ 	.word	0x00000000
        /*0084*/ 	.short	0x000c
        /*0086*/ 	.short	0x0060
        /*0088*/ 	.byte	0x00, 0xf4, 0x21, 0x00


	//----- nvinfo : EIATTR_KPARAM_INFO
	.align		4
.L_26:
        /*008c*/ 	.byte	0x04, 0x17
        /*008e*/ 	.short	(.L_28 - .L_27)
.L_27:
        /*0090*/ 	.word	0x00000000
        /*0094*/ 	.short	0x000b
        /*0096*/ 	.short	0x0058
        /*0098*/ 	.byte	0x00, 0xf4, 0x21, 0x00


	//----- nvinfo : EIATTR_KPARAM_INFO
	.align		4
.L_28:
        /*009c*/ 	.byte	0x04, 0x17
        /*009e*/ 	.short	(.L_30 - .L_29)
.L_29:
        /*00a0*/ 	.word	0x00000000
        /*00a4*/ 	.short	0x000a
        /*00a6*/ 	.short	0x0050
        /*00a8*/ 	.byte	0x00, 0xf4, 0x21, 0x00


	//----- nvinfo : EIATTR_KPARAM_INFO
	.align		4
.L_30:
        /*00ac*/ 	.byte	0x04, 0x17
        /*00ae*/ 	.short	(.L_32 - .L_31)
.L_31:
        /*00b0*/ 	.word	0x00000000
        /*00b4*/ 	.short	0x0009
        /*00b6*/ 	.short	0x0048
        /*00b8*/ 	.byte	0x00, 0xf4, 0x21, 0x00


	//----- nvinfo : EIATTR_KPARAM_INFO
	.align		4
.L_32:
        /*00bc*/ 	.byte	0x04, 0x17
        /*00be*/ 	.short	(.L_34 - .L_33)
.L_33:
        /*00c0*/ 	.word	0x00000000
        /*00c4*/ 	.short	0x0008
        /*00c6*/ 	.short	0x0040
        /*00c8*/ 	.byte	0x00, 0xf4, 0x21, 0x00


	//----- nvinfo : EIATTR_KPARAM_INFO
	.align		4
.L_34:
        /*00cc*/ 	.byte	0x04, 0x17
        /*00ce*/ 	.short	(.L_36 - .L_35)
.L_35:
        /*00d0*/ 	.word	0x00000000
        /*00d4*/ 	.short	0x0007
        /*00d6*/ 	.short	0x0038
        /*00d8*/ 	.byte	0x00, 0xf4, 0x21, 0x00


	//----- nvinfo : EIATTR_KPARAM_INFO
	.align		4
.L_36:
        /*00dc*/ 	.byte	0x04, 0x17
        /*00de*/ 	.short	(.L_38 - .L_37)
.L_37:
        /*00e0*/ 	.word	0x00000000
        /*00e4*/ 	.short	0x0006
        /*00e6*/ 	.short	0x0030
        /*00e8*/ 	.byte	0x00, 0xf4, 0x21, 0x00


	//----- nvinfo : EIATTR_KPARAM_INFO
	.align		4
.L_38:
        /*00ec*/ 	.byte	0x04, 0x17
        /*00ee*/ 	.short	(.L_40 - .L_39)
.L_39:
        /*00f0*/ 	.word	0x00000000
        /*00f4*/ 	.short	0x0005
        /*00f6*/ 	.short	0x0028
        /*00f8*/ 	.byte	0x00, 0xf4, 0x21, 0x00


	//----- nvinfo : EIATTR_KPARAM_INFO
	.align		4
.L_40:
        /*00fc*/ 	.byte	0x04, 0x17
        /*00fe*/ 	.short	(.L_42 - .L_41)
.L_41:
        /*0100*/ 	.word	0x00000000
        /*0104*/ 	.short	0x0004
        /*0106*/ 	.short	0x0020
        /*0108*/ 	.byte	0x00, 0xf4, 0x21, 0x00


	//----- nvinfo : EIATTR_KPARAM_INFO
	.align		4
.L_42:
        /*010c*/ 	.byte	0x04, 0x17
        /*010e*/ 	.short	(.L_44 - .L_43)
.L_43:
        /*0110*/ 	.word	0x00000000
        /*0114*/ 	.short	0x0003
        /*0116*/ 	.short	0x0018
        /*0118*/ 	.byte	0x00, 0xf4, 0x21, 0x00


	//----- nvinfo : EIATTR_KPARAM_INFO
	.align		4
.L_44:
        /*011c*/ 	.byte	0x04, 0x17
        /*011e*/ 	.short	(.L_46 - .L_45)
.L_45:
        /*0120*/ 	.word	0x00000000
        /*0124*/ 	.short	0x0002
        /*0126*/ 	.short	0x0010
        /*0128*/ 	.byte	0x00, 0xf4, 0x21, 0x00


	//----- nvinfo : EIATTR_KPARAM_INFO
	.align		4
.L_46:
        /*012c*/ 	.byte	0x04, 0x17
        /*012e*/ 	.short	(.L_48 - .L_47)
.L_47:
        /*0130*/ 	.word	0x00000000
        /*0134*/ 	.short	0x0001
        /*0136*/ 	.short	0x0008
        /*0138*/ 	.byte	0x00, 0xf4, 0x21, 0x00


	//----- nvinfo : EIATTR_KPARAM_INFO
	.align		4
.L_48:
        /*013c*/ 	.byte	0x04, 0x17
        /*013e*/ 	.short	(.L_50 - .L_49)
.L_49:
        /*0140*/ 	.word	0x00000000
        /*0144*/ 	.short	0x0000
        /*0146*/ 	.short	0x0000
        /*0148*/ 	.byte	0x00, 0xf4, 0x21, 0x00


	//----- nvinfo : EIATTR_MAXREG_COUNT
	.align		4
.L_50:
        /*014c*/ 	.byte	0x03, 0x1b
        /*014e*/ 	.short	0x0080


	//----- nvinfo : EIATTR_COOP_GROUP_MASK_REGIDS
	.align		4
        /*0150*/ 	.byte	0x04, 0x29
        /*0152*/ 	.short	(.L_52 - .L_51)


	//   ....[0]....
.L_51:
        /*0154*/ 	.word	0xffffffff


	//   ....[1]....
        /*0158*/ 	.word	0xffffffff


	//   ....[2]....
        /*015c*/ 	.word	0xffffffff


	//   ....[3]....
        /*0160*/ 	.word	0xffffffff


	//   ....[4]....
        /*0164*/ 	.word	0xffffffff


	//   ....[5]....
        /*0168*/ 	.word	0xffffffff


	//   ....[6]....
        /*016c*/ 	.word	0xffffffff


	//   ....[7]....
        /*0170*/ 	.word	0xffffffff


	//   ....[8]....
        /*0174*/ 	.word	0xffffffff


	//   ....[9]....
        /*0178*/ 	.word	0xffffffff


	//   ....[10]....
        /*017c*/ 	.word	0xffffffff


	//   ....[11]....
        /*0180*/ 	.word	0xffffffff


	//   ....[12]....
        /*0184*/ 	.word	0xffffffff


	//   ....[13]....
        /*0188*/ 	.word	0xffffffff


	//   ....[14]....
        /*018c*/ 	.word	0xffffffff


	//   ....[15]....
        /*0190*/ 	.word	0xffffffff


	//   ....[16]....
        /*0194*/ 	.word	0xffffffff


	//   ....[17]....
        /*0198*/ 	.word	0xffffffff


	//   ....[18]....
        /*019c*/ 	.word	0xffffffff


	//   ....[19]....
        /*01a0*/ 	.word	0xffffffff


	//   ....[20]....
        /*01a4*/ 	.word	0xffffffff


	//   ....[21]....
        /*01a8*/ 	.word	0xffffffff


	//   ....[22]....
        /*01ac*/ 	.word	0xffffffff


	//   ....[23]....
        /*01b0*/ 	.word	0xffffffff


	//   ....[24]....
        /*01b4*/ 	.word	0xffffffff


	//   ....[25]....
        /*01b8*/ 	.word	0xffffffff


	//   ....[26]....
        /*01bc*/ 	.word	0xffffffff


	//   ....[27]....
        /*01c0*/ 	.word	0xffffffff


	//   ....[28]....
        /*01c4*/ 	.word	0xffffffff


	//   ....[29]....
        /*01c8*/ 	.word	0xffffffff


	//   ....[30]....
        /*01cc*/ 	.word	0xffffffff


	//   ....[31]....
        /*01d0*/ 	.word	0xffffffff


	//   ....[32]....
        /*01d4*/ 	.word	0xffffffff


	//   ....[33]....
        /*01d8*/ 	.word	0xffffffff


	//   ....[34]....
        /*01dc*/ 	.word	0xffffffff


	//   ....[35]....
        /*01e0*/ 	.word	0xffffffff


	//   ....[36]....
        /*01e4*/ 	.word	0xffffffff


	//   ....[37]....
        /*01e8*/ 	.word	0xffffffff


	//   ....[38]....
        /*01ec*/ 	.word	0xffffffff


	//   ....[39]....
        /*01f0*/ 	.word	0xffffffff


	//   ....[40]....
        /*01f4*/ 	.word	0xffffffff


	//   ....[41]....
        /*01f8*/ 	.word	0xffffffff


	//   ....[42]....
        /*01fc*/ 	.word	0xffffffff


	//   ....[43]....
        /*0200*/ 	.word	0xffffffff


	//   ....[44]....
        /*0204*/ 	.word	0xffffffff


	//   ....[45]....
        /*0208*/ 	.word	0xffffffff


	//   ....[46]....
        /*020c*/ 	.word	0xffffffff


	//   ....[47]....
        /*0210*/ 	.word	0xffffffff


	//   ....[48]....
        /*0214*/ 	.word	0xffffffff


	//   ....[49]....
        /*0218*/ 	.word	0xffffffff


	//   ....[50]....
        /*021c*/ 	.word	0xffffffff


	//   ....[51]....
        /*0220*/ 	.word	0xffffffff


	//   ....[52]....
        /*0224*/ 	.word	0xffffffff


	//   ....[53]....
        /*0228*/ 	.word	0xffffffff


	//   ....[54]....
        /*022c*/ 	.word	0xffffffff


	//   ....[55]....
        /*0230*/ 	.word	0xffffffff


	//   ....[56]....
        /*0234*/ 	.word	0xffffffff


	//   ....[57]....
        /*0238*/ 	.word	0xffffffff


	//   ....[58]....
        /*023c*/ 	.word	0xffffffff


	//   ....[59]....
        /*0240*/ 	.word	0xffffffff


	//   ....[60]....
        /*0244*/ 	.word	0xffffffff


	//   ....[61]....
        /*0248*/ 	.word	0xffffffff


	//   ....[62]....
        /*024c*/ 	.word	0xffffffff


	//   ....[63]....
        /*0250*/ 	.word	0xffffffff


	//   ....[64]....
        /*0254*/ 	.word	0xffffffff


	//   ....[65]....
        /*0258*/ 	.word	0xffffffff


	//   ....[66]....
        /*025c*/ 	.word	0xffffffff


	//   ....[67]....
        /*0260*/ 	.word	0xffffffff


	//   ....[68]....
        /*0264*/ 	.word	0xffffffff


	//   ....[69]....
        /*0268*/ 	.word	0xffffffff


	//   ....[70]....
        /*026c*/ 	.word	0xffffffff


	//   ....[71]....
        /*0270*/ 	.word	0xffffffff


	//   ....[72]....
        /*0274*/ 	.word	0xffffffff


	//   ....[73]....
        /*0278*/ 	.word	0xffffffff


	//   ....[74]....
        /*027c*/ 	.word	0xffffffff


	//   ....[75]....
        /*0280*/ 	.word	0xffffffff


	//   ....[76]....
        /*0284*/ 	.word	0xffffffff


	//   ....[77]....
        /*0288*/ 	.word	0xffffffff


	//   ....[78]....
        /*028c*/ 	.word	0xffffffff


	//   ....[79]....
        /*0290*/ 	.word	0xffffffff


	//   ....[80]....
        /*0294*/ 	.word	0xffffffff


	//   ....[81]....
        /*0298*/ 	.word	0xffffffff


	//   ....[82]....
        /*029c*/ 	.word	0xffffffff


	//   ....[83]....
        /*02a0*/ 	.word	0xffffffff


	//   ....[84]....
        /*02a4*/ 	.word	0xffffffff


	//   ....[85]....
        /*02a8*/ 	.word	0xffffffff


	//   ....[86]....
        /*02ac*/ 	.word	0xffffffff


	//----- nvinfo : EIATTR_COOP_GROUP_INSTR_OFFSETS
	.align		4
.L_52:
        /*02b0*/ 	.byte	0x04, 0x28
        /*02b2*/ 	.short	(.L_54 - .L_53)


	//   ....[0]....
.L_53:
        /*02b4*/ 	.word	0x00001ac0


	//   ....[1]....
        /*02b8*/ 	.word	0x00001ce0


	//   ....[2]....
        /*02bc*/ 	.word	0x00001ff0


	//   ....[3]....
        /*02c0*/ 	.word	0x00002050


	//   ....[4]....
        /*02c4*/ 	.word	0x00002250


	//   ....[5]....
        /*02c8*/ 	.word	0x00002350


	//   ....[6]....
        /*02cc*/ 	.word	0x00002400


	//   ....[7]....
        /*02d0*/ 	.word	0x00002430


	//   ....[8]....
        /*02d4*/ 	.word	0x00002480


	//   ....[9]....
        /*02d8*/ 	.word	0x000024c0


	//   ....[10]....
        /*02dc*/ 	.word	0x000024f0


	//   ....[11]....
        /*02e0*/ 	.word	0x00002570


	//   ....[12]....
        /*02e4*/ 	.word	0x00002660


	//   ....[13]....
        /*02e8*/ 	.word	0x000026f0


	//   ....[14]....
        /*02ec*/ 	.word	0x00002730


	//   ....[15]....
        /*02f0*/ 	.word	0x00002750


	//   ....[16]....
        /*02f4*/ 	.word	0x000027b0


	//   ....[17]....
        /*02f8*/ 	.word	0x000027e0


	//   ....[18]....
        /*02fc*/ 	.word	0x00002880


	//   ....[19]....
        /*0300*/ 	.word	0x00002920


	//   ....[20]....
        /*0304*/ 	.word	0x00002a20


	//   ....[21]....
        /*0308*/ 	.word	0x00002a50


	//   ....[22]....
        /*030c*/ 	.word	0x00002a90


	//   ....[23]....
        /*0310*/ 	.word	0x00002ad0


	//   ....[24]....
        /*0314*/ 	.word	0x00002b00


	//   ....[25]....
        /*0318*/ 	.word	0x00002b60


	//   ....[26]....
        /*031c*/ 	.word	0x00002d20


	//   ....[27]....
        /*0320*/ 	.word	0x00002d60


	//   ....[28]....
        /*0324*/ 	.word	0x00002d90


	//   ....[29]....
        /*0328*/ 	.word	0x00002dc0


	//   ....[30]....
        /*032c*/ 	.word	0x00003070


	//   ....[31]....
        /*0330*/ 	.word	0x000030c0


	//   ....[32]....
        /*0334*/ 	.word	0x000030e0


	//   ....[33]....
        /*0338*/ 	.word	0x00003110


	//   ....[34]....
        /*033c*/ 	.word	0x000031d0


	//   ....[35]....
        /*0340*/ 	.word	0x00003230


	//   ....[36]....
        /*0344*/ 	.word	0x00003270


	//   ....[37]....
        /*0348*/ 	.word	0x00003360


	//   ....[38]....
        /*034c*/ 	.word	0x00003390


	//   ....[39]....
        /*0350*/ 	.word	0x00004d80


	//   ....[40]....
        /*0354*/ 	.word	0x00004db0


	//   ....[41]....
        /*0358*/ 	.word	0x00004e60


	//   ....[42]....
        /*035c*/ 	.word	0x00004e70


	//   ....[43]....
        /*0360*/ 	.word	0x00004ee0


	//   ....[44]....
        /*0364*/ 	.word	0x00004f20


	//   ....[45]....
        /*0368*/ 	.word	0x00004f50


	//   ....[46]....
        /*036c*/ 	.word	0x00004f70


	//   ....[47]....
        /*0370*/ 	.word	0x00004fe0


	//   ....[48]....
        /*0374*/ 	.word	0x00005010


	//   ....[49]....
        /*0378*/ 	.word	0x00005050


	//   ....[50]....
        /*037c*/ 	.word	0x00005070


	//   ....[51]....
        /*0380*/ 	.word	0x000050e0


	//   ....[52]....
        /*0384*/ 	.word	0x00005110


	//   ....[53]....
        /*0388*/ 	.word	0x00005150


	//   ....[54]....
        /*038c*/ 	.word	0x00005170


	//   ....[55]....
        /*0390*/ 	.word	0x000051e0


	//   ....[56]....
        /*0394*/ 	.word	0x00005210


	//   ....[57]....
        /*0398*/ 	.word	0x00005250


	//   ....[58]....
        /*039c*/ 	.word	0x00005270


	//   ....[59]....
        /*03a0*/ 	.word	0x000059a0


	//   ....[60]....
        /*03a4*/ 	.word	0x00005b40


	//   ....[61]....
        /*03a8*/ 	.word	0x00005b50


	//   ....[62]....
        /*03ac*/ 	.word	0x00005b60


	//   ....[63]....
        /*03b0*/ 	.word	0x00005bb0


	//   ....[64]....
        /*03b4*/ 	.word	0x00005c00


	//   ....[65]....
        /*03b8*/ 	.word	0x00005c30


	//   ....[66]....
        /*03bc*/ 	.word	0x00005c50


	//   ....[67]....
        /*03c0*/ 	.word	0x00005c80


	//   ....[68]....
        /*03c4*/ 	.word	0x00005ca0


	//   ....[69]....
        /*03c8*/ 	.word	0x00005d20


	//   ....[70]....
        /*03cc*/ 	.word	0x00005d60


	//   ....[71]....
        /*03d0*/ 	.word	0x00005da0


	//   ....[72]....
        /*03d4*/ 	.word	0x00005dd0


	//   ....[73]....
        /*03d8*/ 	.word	0x00005e00


	//   ....[74]....
        /*03dc*/ 	.word	0x00005e60


	//   ....[75]....
        /*03e0*/ 	.word	0x00005ea0


	//   ....[76]....
        /*03e4*/ 	.word	0x00005ee0


	//   ....[77]....
        /*03e8*/ 	.word	0x00005f10


	//   ....[78]....
        /*03ec*/ 	.word	0x00005f40


	//   ....[79]....
        /*03f0*/ 	.word	0x00005fa0


	//   ....[80]....
        /*03f4*/ 	.word	0x000060b0


	//   ....[81]....
        /*03f8*/ 	.word	0x000060c0


	//   ....[82]....
        /*03fc*/ 	.word	0x00006130


	//   ....[83]....
        /*0400*/ 	.word	0x00006270


	//   ....[84]....
        /*0404*/ 	.word	0x000062c0


	//   ....[85]....
        /*0408*/ 	.word	0x00006300


	//   ....[86]....
        /*040c*/ 	.word	0x00006340


	//----- nvinfo : EIATTR_EXIT_INSTR_OFFSETS
	.align		4
.L_54:
        /*0410*/ 	.byte	0x04, 0x1c
        /*0412*/ 	.short	(.L_56 - .L_55)


	//   ....[0]....
.L_55:
        /*0414*/ 	.word	0x00008770


	//   ....[1]....
        /*0418*/ 	.word	0x00008790


	//----- nvinfo : EIATTR_REQNTID
	.align		4
.L_56:
        /*041c*/ 	.byte	0x04, 0x10
        /*041e*/ 	.short	(.L_58 - .L_57)
.L_57:
        /*0420*/ 	.word	0x00000200
        /*0424*/ 	.word	0x00000001
        /*0428*/ 	.word	0x00000001
.L_58:


//--------------------- .nv.callgraph             --------------------------
	.section	.nv.callgraph,"",@"SHT_CUDA_CALLGRAPH"
	.align	4
	.sectionentsize	8
	.align		4
        /*0000*/ 	.word	0x00000000
	.align		4
        /*0004*/ 	.word	0xffffffff
	.align		4
        /*0008*/ 	.word	0x00000000
	.align		4
        /*000c*/ 	.word	0xfffffffe
	.align		4
        /*0010*/ 	.word	0x00000000
	.align		4
        /*0014*/ 	.word	0xfffffffd
	.align		4
        /*0018*/ 	.word	0x00000000
	.align		4
        /*001c*/ 	.word	0xfffffffc


//--------------------- .nv.rel.action            --------------------------
	.section	.nv.rel.action,"",@"SHT_CUDA_RELOCINFO"
	.align	8
	.sectionentsize	8
        /*0000*/ 	.byte	0x73, 0x00, 0x00, 0x00, 0x00, 0x00, 0x00, 0x00, 0x00, 0x00, 0x00, 0x11, 0x25, 0x00, 0x05, 0x36


//--------------------- .nv.constant4             --------------------------
	.section	.nv.constant4,"a",@progbits
	.align	8
	.align		8
.nv.constant4:
        /*0000*/ 	.dword	_$_str


//--------------------- .nv.constant0.triton_red_fused__to_copy_add_amax_amin_clamp_mul_native_layer_norm_reciprocal_1 --------------------------
	.section	.nv.constant0.triton_red_fused__to_copy_add_amax_amin_clamp_mul_native_layer_norm_reciprocal_1,"a",@progbits
	.sectionflags	@""
	.align	4
.nv.constant0.triton_red_fused__to_copy_add_amax_amin_clamp_mul_native_layer_norm_reciprocal_1:
	.zero		496


//--------------------- .text.triton_red_fused__to_copy_add_amax_amin_clamp_mul_native_layer_norm_reciprocal_1 --------------------------
	.section	.text.triton_red_fused__to_copy_add_amax_amin_clamp_mul_native_layer_norm_reciprocal_1,"ax",@progbits
	.sectionflags	@"SHF_BARRIERS=1"
	.sectioninfo	@"SHI_REGISTERS=93"
	.align	128
        .global         triton_red_fused__to_copy_add_amax_amin_clamp_mul_native_layer_norm_reciprocal_1
        .type           triton_red_fused__to_copy_add_amax_amin_clamp_mul_native_layer_norm_reciprocal_1,@function
        .size           triton_red_fused__to_copy_add_amax_amin_clamp_mul_native_layer_norm_reciprocal_1,(.L_x_1 - triton_red_fused__to_copy_add_amax_amin_clamp_mul_native_layer_norm_reciprocal_1)
        .other          triton_red_fused__to_copy_add_amax_amin_clamp_mul_native_layer_norm_reciprocal_1,@"STO_CUDA_ENTRY STV_DEFAULT"
triton_red_fused__to_copy_add_amax_amin_clamp_mul_native_layer_norm_reciprocal_1:
.text.triton_red_fused__to_copy_add_amax_amin_clamp_mul_native_layer_norm_reciprocal_1:
[----:B------:R-:W-:Y:S02]  /*0000*/  IMAD.MOV.U32 R1, RZ, RZ, c[0x0][0x28] ;  /* 0x00000a00ff017624 */ /* 0x000fe400078e00ff */
[----:B------:R-:W0:Y:S01]  /*0010*/  S2R R13, SR_TID.X ;  /* 0x00000000000d7919 */ /* 0x000e220000002100 */
[----:B------:R-:W-:Y:S01]  /*0020*/  IMAD.MOV.U32 R15, RZ, RZ, 0x2 ;  /* 0x00000002ff0f7424 */ /* 0x000fe200078e00ff */
[----:B------:R-:W-:Y:S01]  /*0030*/  CS2R R24, SRZ ;  /* 0x0000000000187805 */ /* 0x000fe2000001ff00 */
[----:B------:R-:W-:Y:S01]  /*0040*/  CS2R R26, SRZ ;  /* 0x00000000001a7805 */ /* 0x000fe2000001ff00 */
[----:B------:R-:W1:Y:S01]  /*0050*/  S2R R17, SR_CTAID.X ;  /* 0x0000000000117919 */ /* 0x000e620000002500 */
[----:B------:R-:W-:Y:S01]  /*0060*/  ULDC.64 UR4, c[0x0][0x118] ;  /* 0x0000460000047ab9 */ /* 0x000fe20000000a00 */
[----:B0-----:R-:W-:Y:S01]  /*0070*/  IMAD.SHL.U32 R0, R13, 0x10, RZ ;  /* 0x000000100d007824 */ /* 0x001fe200078e00ff */
[----:B------:R-:W-:Y:S01]  /*0080*/  SHF.R.U32.HI R23, RZ, 0x8, R13 ;  /* 0x00000008ff177819 */ /* 0x000fe2000001160d */
[----:B-1----:R-:W-:-:S03]  /*0090*/  IMAD.SHL.U32 R2, R17, 0x4, RZ ;  /* 0x0000000411027824 */ /* 0x002fc600078e00ff */
[----:B------:R-:W-:Y:S02]  /*00a0*/  LOP3.LUT R5, R0, 0xff0, RZ, 0xc0, !PT ;  /* 0x00000ff000057812 */ /* 0x000fe400078ec0ff */
[----:B------:R-:W-:Y:S02]  /*00b0*/  SGXT.U32 R23, R23, 0x1 ;  /* 0x000000011717781a */ /* 0x000fe40000000000 */
[----:B------:R-:W-:Y:S02]  /*00c0*/  ISETP.GE.U32.AND P0, PT, R5, 0xc00, PT ;  /* 0x00000c000500780c */ /* 0x000fe40003f06070 */
[----:B------:R-:W-:-:S04]  /*00d0*/  LOP3.LUT R16, R23, R2, RZ, 0xfc, !PT ;  /* 0x0000000217107212 */ /* 0x000fc800078efcff */
[C---:B------:R-:W-:Y:S01]  /*00e0*/  ISETP.LT.AND P1, PT, R16.reuse, 0x1010, !P0 ;  /* 0x000010101000780c */ /* 0x040fe20004721270 */
[----:B------:R-:W-:-:S04]  /*00f0*/  IMAD R12, R16, 0xc00, R5 ;  /* 0x00000c00100c7824 */ /* 0x000fc800078e0205 */
[----:B------:R-:W-:-:S08]  /*0100*/  IMAD.WIDE R30, R12, R15, c[0x0][0x160] ;  /* 0x000058000c1e7625 */ /* 0x000fd000078e020f */
[----:B------:R-:W2:Y:S01]  /*0110*/  @P1 LDG.E.EL.128 R24, [R30.64] ;  /* 0x000000041e181981 */ /* 0x000ea2000c2e1d00 */
[----:B------:R-:W-:Y:S01]  /*0120*/  LOP3.LUT R7, R5, 0x8, RZ, 0xfc, !PT ;  /* 0x0000000805077812 */ /* 0x000fe200078efcff */
[----:B------:R-:W-:Y:S01]  /*0130*/  CS2R R8, SRZ ;  /* 0x0000000000087805 */ /* 0x000fe2000001ff00 */
[----:B------:R-:W-:-:S03]  /*0140*/  CS2R R10, SRZ ;  /* 0x00000000000a7805 */ /* 0x000fc6000001ff00 */
[----:B------:R-:W-:-:S04]  /*0150*/  IMAD R16, R16, 0xc00, R7 ;  /* 0x00000c0010107824 */ /* 0x000fc800078e0207 */
[----:B------:R-:W-:-:S05]  /*0160*/  IMAD.WIDE R28, R16, R15, c[0x0][0x160] ;  /* 0x00005800101c7625 */ /* 0x000fca00078e020f */
[----:B------:R-:W3:Y:S01]  /*0170*/  @P1 LDG.E.EL.128 R8, [R28.64] ;  /* 0x000000041c081981 */ /* 0x000ee2000c2e1d00 */
[----:B------:R-:W-:Y:S02]  /*0180*/  FSEL R42, RZ, 3, !P1 ;  /* 0x40400000ff2a7808 */ /* 0x000fe40004800000 */
[----:B------:R-:W-:Y:S02]  /*0190*/  FSEL R39, RZ, 5, !P1 ;  /* 0x40a00000ff277808 */ /* 0x000fe40004800000 */
[C---:B------:R-:W-:Y:S01]  /*01a0*/  FSETP.GEU.AND P2, PT, R42.reuse, 1.175494350822287508e-38, PT ;  /* 0x008000002a00780b */ /* 0x040fe20003f4e000 */
[----:B------:R-:W-:Y:S01]  /*01b0*/  FMUL R35, R42, 16777216 ;  /* 0x4b8000002a237820 */ /* 0x000fe20000400000 */
[----:B------:R-:W-:Y:S01]  /*01c0*/  FSEL R40, RZ, 4, !P1 ;  /* 0x40800000ff287808 */ /* 0x000fe20004800000 */
[----:B------:R-:W-:Y:S01]  /*01d0*/  FMUL R0, R39, 16777216 ;  /* 0x4b80000027007820 */ /* 0x000fe20000400000 */
[----:B------:R-:W-:Y:S02]  /*01e0*/  FSEL R38, RZ, 6, !P1 ;  /* 0x40c00000ff267808 */ /* 0x000fe40004800000 */
[----:B------:R-:W-:Y:S01]  /*01f0*/  FSEL R35, R35, R42, !P2 ;  /* 0x0000002a23237208 */ /* 0x000fe20005000000 */
[----:B------:R-:W-:Y:S01]  /*0200*/  FMUL R37, R40, 16777216 ;  /* 0x4b80000028257820 */ /* 0x000fe20000400000 */
[----:B------:R-:W-:-:S02]  /*0210*/  FSEL R51, RZ, 1, !P1 ;  /* 0x3f800000ff337808 */ /* 0x000fc40004800000 */
[----:B------:R-:W-:Y:S01]  /*0220*/  FSEL R50, RZ, 2, !P1 ;  /* 0x40000000ff327808 */ /* 0x000fe20004800000 */
[----:B------:R0:W-:Y:S01]  /*0230*/  MUFU.RCP R32, R35 ;  /* 0x0000002300207308 */ /* 0x0001e20000001000 */
[----:B------:R-:W-:Y:S01]  /*0240*/  FSETP.GEU.AND P4, PT, R39, 1.175494350822287508e-38, PT ;  /* 0x008000002700780b */ /* 0x000fe20003f8e000 */
[----:B------:R-:W-:Y:S01]  /*0250*/  FMUL R60, R51, 16777216 ;  /* 0x4b800000333c7820 */ /* 0x000fe20000400000 */
[----:B------:R-:W-:Y:S01]  /*0260*/  FSETP.GEU.AND P3, PT, R40, 1.175494350822287508e-38, PT ;  /* 0x008000002800780b */ /* 0x000fe20003f6e000 */
[----:B------:R-:W-:Y:S01]  /*0270*/  FMUL R33, R50, 16777216 ;  /* 0x4b80000032217820 */ /* 0x000fe20000400000 */
[----:B------:R-:W-:Y:S02]  /*0280*/  FSEL R0, R0, R39, !P4 ;  /* 0x0000002700007208 */ /* 0x000fe40006000000 */
[C---:B------:R-:W-:Y:S01]  /*0290*/  FSETP.GEU.AND P5, PT, R38.reuse, 1.175494350822287508e-38, PT ;  /* 0x008000002600780b */ /* 0x040fe20003fae000 */
[----:B0-----:R-:W-:Y:S01]  /*02a0*/  FMUL R35, R38, 16777216 ;  /* 0x4b80000026237820 */ /* 0x001fe20000400000 */
[----:B------:R-:W-:Y:S01]  /*02b0*/  FSEL R47, RZ, 9, !P1 ;  /* 0x41100000ff2f7808 */ /* 0x000fe20004800000 */
[----:B------:R0:W-:Y:S01]  /*02c0*/  MUFU.RCP R52, R0 ;  /* 0x0000000000347308 */ /* 0x0001e20000001000 */
[----:B------:R-:W-:-:S02]  /*02d0*/  FSEL R37, R37, R40, !P3 ;  /* 0x0000002825257208 */ /* 0x000fc40005800000 */
[----:B------:R-:W-:Y:S02]  /*02e0*/  FSEL R53, RZ, 8, !P1 ;  /* 0x41000000ff357808 */ /* 0x000fe40004800000 */
[----:B------:R-:W-:Y:S02]  /*02f0*/  FSETP.GEU.AND P6, PT, R50, 1.175494350822287508e-38, PT ;  /* 0x008000003200780b */ /* 0x000fe40003fce000 */
[----:B------:R-:W-:Y:S01]  /*0300*/  FSEL R41, RZ, 7, !P1 ;  /* 0x40e00000ff297808 */ /* 0x000fe20004800000 */
[----:B------:R1:W-:Y:S01]  /*0310*/  MUFU.RCP R43, R37 ;  /* 0x00000025002b7308 */ /* 0x0003e20000001000 */
[----:B------:R-:W-:Y:S01]  /*0320*/  FSEL R35, R35, R38, !P5 ;  /* 0x0000002623237208 */ /* 0x000fe20006800000 */
[----:B0-----:R-:W-:Y:S01]  /*0330*/  FMUL R0, R47, 16777216 ;  /* 0x4b8000002f007820 */ /* 0x001fe20000400000 */
[----:B------:R-:W-:Y:S01]  /*0340*/  FSEL R46, RZ, 10, !P1 ;  /* 0x41200000ff2e7808 */ /* 0x000fe20004800000 */
[----:B------:R-:W-:Y:S01]  /*0350*/  FMUL R18, R53, 16777216 ;  /* 0x4b80000035127820 */ /* 0x000fe20000400000 */
[CC--:B------:R-:W-:Y:S01]  /*0360*/  FSEL R44, R60.reuse, R51.reuse, !P3 ;  /* 0x000000333c2c7208 */ /* 0x0c0fe20005800000 */
[----:B------:R-:W-:Y:S01]  /*0370*/  FMUL R6, R41, 16777216 ;  /* 0x4b80000029067820 */ /* 0x000fe20000400000 */
[----:B------:R-:W-:Y:S01]  /*0380*/  FSEL R33, R33, R50, !P6 ;  /* 0x0000003221217208 */ /* 0x000fe20007000000 */
[----:B------:R0:W-:Y:S01]  /*0390*/  MUFU.RCP R57, R35 ;  /* 0x0000002300397308 */ /* 0x0001e20000001000 */
[----:B-1----:R-:W-:-:S02]  /*03a0*/  FSEL R37, R60, R51, !P2 ;  /* 0x000000333c257208 */ /* 0x002fc40005000000 */
[----:B------:R-:W-:Y:S02]  /*03b0*/  FSETP.GEU.AND P3, PT, R47, 1.175494350822287508e-38, PT ;  /* 0x008000002f00780b */ /* 0x000fe40003f6e000 */
[----:B------:R-:W-:Y:S02]  /*03c0*/  FSETP.GEU.AND P2, PT, R53, 1.175494350822287508e-38, PT ;  /* 0x008000003500780b */ /* 0x000fe40003f4e000 */
[-C--:B------:R-:W-:Y:S01]  /*03d0*/  FSEL R4, R60, R51.reuse, !P6 ;  /* 0x000000333c047208 */ /* 0x080fe20007000000 */
[----:B------:R-:W1:Y:S01]  /*03e0*/  MUFU.RCP R33, R33 ;  /* 0x0000002100217308 */ /* 0x000e620000001000 */
[----:B0-----:R-:W-:Y:S01]  /*03f0*/  FMUL R35, R46, 16777216 ;  /* 0x4b8000002e237820 */ /* 0x001fe20000400000 */
[----:B------:R-:W-:Y:S02]  /*0400*/  FSEL R55, R60, R51, !P4 ;  /* 0x000000333c377208 */ /* 0x000fe40006000000 */
[----:B------:R-:W-:Y:S02]  /*0410*/  FSETP.GEU.AND P6, PT, R41, 1.175494350822287508e-38, PT ;  /* 0x008000002900780b */ /* 0x000fe40003fce000 */
[----:B------:R-:W-:-:S02]  /*0420*/  FSEL R20, R0, R47, !P3 ;  /* 0x0000002f00147208 */ /* 0x000fc40005800000 */
[----:B------:R-:W-:Y:S02]  /*0430*/  FSETP.GEU.AND P4, PT, R46, 1.175494350822287508e-38, PT ;  /* 0x008000002e00780b */ /* 0x000fe40003f8e000 */
[----:B------:R-:W-:Y:S01]  /*0440*/  FSEL R18, R18, R53, !P2 ;  /* 0x0000003512127208 */ /* 0x000fe20005000000 */
[----:B------:R0:W-:Y:S01]  /*0450*/  MUFU.RCP R62, R20 ;  /* 0x00000014003e7308 */ /* 0x0001e20000001000 */
[----:B------:R-:W-:Y:S02]  /*0460*/  LOP3.LUT R0, R2, 0x2, R23, 0xfe, !PT ;  /* 0x0000000202007812 */ /* 0x000fe400078efe17 */
[----:B------:R-:W-:Y:S02]  /*0470*/  FSEL R34, RZ, 12, !P1 ;  /* 0x41400000ff227808 */ /* 0x000fe40004800000 */
[----:B------:R-:W-:Y:S01]  /*0480*/  FSEL R6, R6, R41, !P6 ;  /* 0x0000002906067208 */ /* 0x000fe20007000000 */
[----:B-1----:R-:W-:Y:S01]  /*0490*/  FMUL R63, R33, R4 ;  /* 0x00000004213f7220 */ /* 0x002fe20000400000 */
[----:B------:R-:W-:Y:S01]  /*04a0*/  FSEL R45, RZ, 11, !P1 ;  /* 0x41300000ff2d7808 */ /* 0x000fe20004800000 */
[----:B------:R1:W-:Y:S01]  /*04b0*/  MUFU.RCP R58, R18 ;  /* 0x00000012003a7308 */ /* 0x0003e20000001000 */
[----:B------:R-:W-:Y:S01]  /*04c0*/  FSEL R35, R35, R46, !P4 ;  /* 0x0000002e23237208 */ /* 0x000fe20006000000 */
[----:B0-----:R-:W-:Y:S01]  /*04d0*/  IMAD R20, R0, 0xc00, R7 ;  /* 0x00000c0000147824 */ /* 0x001fe200078e0207 */
[----:B------:R-:W-:-:S02]  /*04e0*/  FSEL R56, R60, R51, !P6 ;  /* 0x000000333c387208 */ /* 0x000fc40007000000 */
[----:B------:R-:W-:Y:S02]  /*04f0*/  FSETP.GEU.AND P6, PT, R34, 1.175494350822287508e-38, PT ;  /* 0x008000002200780b */ /* 0x000fe40003fce000 */
[----:B------:R-:W-:Y:S01]  /*0500*/  FSEL R36, RZ, 13, !P1 ;  /* 0x41500000ff247808 */ /* 0x000fe20004800000 */
[----:B------:R0:W-:Y:S01]  /*0510*/  MUFU.RCP R59, R6 ;  /* 0x00000006003b7308 */ /* 0x0001e20000001000 */
[----:B-1----:R-:W-:Y:S01]  /*0520*/  IMAD R18, R0, 0xc00, R5 ;  /* 0x00000c0000127824 */ /* 0x002fe200078e0205 */
[----:B------:R-:W-:Y:S01]  /*0530*/  FMUL R5, R34, 16777216 ;  /* 0x4b80000022057820 */ /* 0x000fe20000400000 */
[-C--:B------:R-:W-:Y:S02]  /*0540*/  FSEL R54, R60, R51.reuse, !P5 ;  /* 0x000000333c367208 */ /* 0x080fe40006800000 */
[C---:B------:R-:W-:Y:S02]  /*0550*/  FSETP.GEU.AND P5, PT, R45.reuse, 1.175494350822287508e-38, PT ;  /* 0x008000002d00780b */ /* 0x040fe40003fae000 */
[----:B------:R-:W-:Y:S01]  /*0560*/  ISETP.LT.AND P0, PT, R0, 0x1010, !P0 ;  /* 0x000010100000780c */ /* 0x000fe20004701270 */
[----:B------:R1:W-:Y:S01]  /*0570*/  MUFU.RCP R68, R35 ;  /* 0x0000002300447308 */ /* 0x0003e20000001000 */
[----:B0-----:R-:W-:Y:S01]  /*0580*/  FMUL R6, R45, 16777216 ;  /* 0x4b8000002d067820 */ /* 0x001fe20000400000 */
[----:B------:R-:W-:Y:S01]  /*0590*/  FSEL R0, R5, R34, !P6 ;  /* 0x0000002205007208 */ /* 0x000fe20007000000 */
[----:B------:R-:W-:Y:S01]  /*05a0*/  FMUL R5, R36, 16777216 ;  /* 0x4b80000024057820 */ /* 0x000fe20000400000 */
[----:B------:R-:W-:-:S02]  /*05b0*/  FSEL R61, R60, R51, !P2 ;  /* 0x000000333c3d7208 */ /* 0x000fc40005000000 */
[----:B------:R-:W-:Y:S02]  /*05c0*/  FSEL R6, R6, R45, !P5 ;  /* 0x0000002d06067208 */ /* 0x000fe40006800000 */
[----:B------:R-:W-:Y:S01]  /*05d0*/  FSETP.GEU.AND P2, PT, R36, 1.175494350822287508e-38, PT ;  /* 0x008000002400780b */ /* 0x000fe20003f4e000 */
[----:B------:R-:W0:Y:S01]  /*05e0*/  MUFU.RCP R0, R0 ;  /* 0x0000000000007308 */ /* 0x000e220000001000 */
[----:B-1----:R-:W-:Y:S02]  /*05f0*/  FSEL R35, RZ, 14, !P1 ;  /* 0x41600000ff237808 */ /* 0x002fe40004800000 */
[----:B------:R-:W-:Y:S02]  /*0600*/  FSEL R67, R60, R51, !P3 ;  /* 0x000000333c437208 */ /* 0x000fe40005800000 */
[C---:B------:R-:W-:Y:S01]  /*0610*/  FSETP.GEU.AND P3, PT, R35.reuse, 1.175494350822287508e-38, PT ;  /* 0x008000002300780b */ /* 0x040fe20003f6e000 */
[----:B------:R-:W-:Y:S01]  /*0620*/  FMUL R48, R35, 16777216 ;  /* 0x4b80000023307820 */ /* 0x000fe20000400000 */
[----:B------:R-:W-:Y:S01]  /*0630*/  FSEL R64, R5, R36, !P2 ;  /* 0x0000002405407208 */ /* 0x000fe20005000000 */
[----:B------:R1:W4:Y:S01]  /*0640*/  MUFU.RCP R70, R6 ;  /* 0x0000000600467308 */ /* 0x0003220000001000 */
[----:B------:R-:W-:Y:S01]  /*0650*/  CS2R R4, SRZ ;  /* 0x0000000000047805 */ /* 0x000fe2000001ff00 */
[----:B------:R-:W-:-:S02]  /*0660*/  FSEL R33, RZ, 15, !P1 ;  /* 0x41700000ff217808 */ /* 0x000fc40004800000 */
[----:B------:R-:W-:Y:S01]  /*0670*/  FSEL R72, R48, R35, !P3 ;  /* 0x0000002330487208 */ /* 0x000fe20005800000 */
[----:B------:R-:W-:Y:S01]  /*0680*/  IMAD.WIDE R48, R18, R15, c[0x0][0x160] ;  /* 0x0000580012307625 */ /* 0x000fe200078e020f */
[----:B------:R-:W-:Y:S01]  /*0690*/  FSEL R69, R60, R51, !P4 ;  /* 0x000000333c457208 */ /* 0x000fe20006000000 */
[C---:B------:R-:W-:Y:S01]  /*06a0*/  FMUL R66, R33.reuse, 16777216 ;  /* 0x4b80000021427820 */ /* 0x040fe20000400000 */
[----:B------:R-:W-:Y:S01]  /*06b0*/  FSETP.GEU.AND P4, PT, R33, 1.175494350822287508e-38, PT ;  /* 0x008000002100780b */ /* 0x000fe20003f8e000 */
[----:B-1----:R-:W-:Y:S01]  /*06c0*/  CS2R R6, SRZ ;  /* 0x0000000000067805 */ /* 0x002fe2000001ff00 */
[----:B------:R1:W-:Y:S05]  /*06d0*/  MUFU.RCP R71, R64 ;  /* 0x0000004000477308 */ /* 0x0003ea0000001000 */
[----:B------:R-:W5:Y:S01]  /*06e0*/  @P0 LDG.E.EL.128 R4, [R48.64] ;  /* 0x0000000430040981 */ /* 0x000f62000c2e1d00 */
[----:B------:R-:W-:-:S02]  /*06f0*/  FMUL R65, R43, R44 ;  /* 0x0000002c2b417220 */ /* 0x000fc40000400000 */
[----:B------:R-:W4:Y:S01]  /*0700*/  MUFU.RCP R72, R72 ;  /* 0x0000004800487308 */ /* 0x000f220000001000 */
[----:B-1----:R-:W-:Y:S01]  /*0710*/  FMUL R64, R32, R37 ;  /* 0x0000002520407220 */ /* 0x002fe20000400000 */
[----:B------:R-:W-:Y:S02]  /*0720*/  FSEL R32, R66, R33, !P4 ;  /* 0x0000002142207208 */ /* 0x000fe40006000000 */
[----:B------:R-:W-:-:S04]  /*0730*/  FSEL R43, R60, R51, !P6 ;  /* 0x000000333c2b7208 */ /* 0x000fc80007000000 */
[----:B------:R-:W1:Y:S01]  /*0740*/  MUFU.RCP R73, R32 ;  /* 0x0000002000497308 */ /* 0x000e620000001000 */
[----:B------:R-:W-:Y:S01]  /*0750*/  FMUL R66, R52, R55 ;  /* 0x0000003734427220 */ /* 0x000fe20000400000 */
[----:B0-----:R-:W-:Y:S01]  /*0760*/  FMUL R52, R0, R43 ;  /* 0x0000002b00347220 */ /* 0x001fe20000400000 */
[----:B------:R-:W-:Y:S01]  /*0770*/  FMUL R59, R59, R56 ;  /* 0x000000383b3b7220 */ /* 0x000fe20000400000 */
[----:B------:R-:W-:Y:S01]  /*0780*/  FMUL R58, R58, R61 ;  /* 0x0000003d3a3a7220 */ /* 0x000fe20000400000 */
[----:B------:R-:W-:Y:S01]  /*0790*/  FMUL R56, R62, R67 ;  /* 0x000000433e387220 */ /* 0x000fe20000400000 */
[CC--:B------:R-:W-:Y:S02]  /*07a0*/  FSEL R37, R60.reuse, R51.reuse, !P5 ;  /* 0x000000333c257208 */ /* 0x0c0fe40006800000 */
[CC--:B------:R-:W-:Y:S02]  /*07b0*/  FSEL R61, R60.reuse, R51.reuse, !P3 ;  /* 0x000000333c3d7208 */ /* 0x0c0fe40005800000 */
[----:B------:R-:W-:Y:S01]  /*07c0*/  FSEL R62, R60, R51, !P4 ;  /* 0x000000333c3e7208 */ /* 0x000fe20006000000 */
[----:B------:R-:W-:Y:S01]  /*07d0*/  FMUL R57, R57, R54 ;  /* 0x0000003639397220 */ /* 0x000fe20000400000 */
[----:B----4-:R-:W-:Y:S01]  /*07e0*/  FMUL R54, R70, R37 ;  /* 0x0000002546367220 */ /* 0x010fe20000400000 */
[----:B------:R-:W-:Y:S01]  /*07f0*/  FSEL R44, R60, R51, !P2 ;  /* 0x000000333c2c7208 */ /* 0x000fe20005000000 */
[----:B------:R-:W-:Y:S01]  /*0800*/  FMUL R43, R72, R61 ;  /* 0x0000003d482b7220 */ /* 0x000fe20000400000 */
[----:B------:R-:W-:Y:S01]  /*0810*/  FSETP.NEU.AND P2, PT, R50, RZ, PT ;  /* 0x000000ff3200720b */ /* 0x000fe20003f4d000 */
[----:B-1----:R-:W-:Y:S01]  /*0820*/  FMUL R37, R73, R62 ;  /* 0x0000003e49257220 */ /* 0x002fe20000400000 */
[----:B------:R-:W-:-:S02]  /*0830*/  FSEL R32, RZ, 16, !P1 ;  /* 0x41800000ff207808 */ /* 0x000fc40004800000 */
[----:B------:R-:W-:Y:S02]  /*0840*/  FSETP.NEU.AND P3, PT, R42, RZ, PT ;  /* 0x000000ff2a00720b */ /* 0x000fe40003f6d000 */
[----:B------:R-:W-:Y:S02]  /*0850*/  FSETP.GEU.AND P4, PT, R32, 1.175494350822287508e-38, PT ;  /* 0x008000002000780b */ /* 0x000fe40003f8e000 */
[----:B------:R-:W-:Y:S01]  /*0860*/  FSEL R64, R64, RZ, P3 ;  /* 0x000000ff40407208 */ /* 0x000fe20001800000 */
[----:B------:R-:W-:Y:S01]  /*0870*/  FMUL R55, R68, R69 ;  /* 0x0000004544377220 */ /* 0x000fe20000400000 */
[----:B------:R-:W-:Y:S01]  /*0880*/  FSEL R68, R60, R51, !P4 ;  /* 0x000000333c447208 */ /* 0x000fe20006000000 */
[----:B------:R-:W-:-:S05]  /*0890*/  FMUL R67, R32, 16777216 ;  /* 0x4b80000020437820 */ /* 0x000fca0000400000 */
[----:B------:R-:W-:Y:S02]  /*08a0*/  FSEL R67, R67, R32, !P4 ;  /* 0x0000002043437208 */ /* 0x000fe40006000000 */
[----:B------:R-:W-:-:S04]  /*08b0*/  FSETP.NEU.AND P4, PT, R41, RZ, PT ;  /* 0x000000ff2900720b */ /* 0x000fc80003f8d000 */
[----:B------:R-:W0:Y:S01]  /*08c0*/  MUFU.RCP R67, R67 ;  /* 0x0000004300437308 */ /* 0x000e220000001000 */
[C---:B--2---:R-:W-:Y:S01]  /*08d0*/  PRMT R0, R24.reuse, 0x7632, R0 ;  /* 0x0000763218007816 */ /* 0x044fe20000000000 */
[----:B------:R-:W-:-:S04]  /*08e0*/  IMAD.U32 R24, R24, 0x10000, RZ ;  /* 0x0001000018187824 */ /* 0x000fc800078e00ff */
[----:B------:R-:W-:Y:S01]  /*08f0*/  IMAD.U32 R0, R0, 0x10000, RZ ;  /* 0x0001000000007824 */ /* 0x000fe200078e00ff */
[----:B------:R-:W-:Y:S01]  /*0900*/  FSEL R61, R24, RZ, P1 ;  /* 0x000000ff183d7208 */ /* 0x000fe20000800000 */
[----:B------:R-:W-:-:S03]  /*0910*/  IMAD.U32 R24, R25, 0x10000, RZ ;  /* 0x0001000019187824 */ /* 0x000fc600078e00ff */
[----:B------:R-:W-:Y:S02]  /*0920*/  FSEL R62, R0, RZ, P1 ;  /* 0x000000ff003e7208 */ /* 0x000fe40000800000 */
[----:B------:R-:W-:-:S03]  /*0930*/  FSEL R0, R63, RZ, P2 ;  /* 0x000000ff3f007208 */ /* 0x000fc60001000000 */
[----:B------:R-:W-:Y:S01]  /*0940*/  FADD R62, -R61, R62 ;  /* 0x0000003e3d3e7221 */ /* 0x000fe20000000100 */
[----:B------:R-:W-:Y:S02]  /*0950*/  PRMT R25, R25, 0x7632, R25 ;  /* 0x0000763219197816 */ /* 0x000fe40000000019 */
[----:B------:R-:W-:Y:S01]  /*0960*/  FSEL R24, R24, RZ, P1 ;  /* 0x000000ff18187208 */ /* 0x000fe20000800000 */
[----:B------:R-:W-:Y:S02]  /*0970*/  FFMA R61, R62, R0, R61 ;  /* 0x000000003e3d7223 */ /* 0x000fe4000000003d */
[----:B------:R-:W-:Y:S02]  /*0980*/  IMAD.U32 R25, R25, 0x10000, RZ ;  /* 0x0001000019197824 */ /* 0x000fe400078e00ff */
[--C-:B------:R-:W-:Y:S01]  /*0990*/  FADD R24, R24, -R61.reuse ;  /* 0x8000003d18187221 */ /* 0x100fe20000000000 */
[----:B------:R-:W-:Y:S02]  /*09a0*/  FSETP.NEU.AND P2, PT, R40, RZ, PT ;  /* 0x000000ff2800720b */ /* 0x000fe40003f4d000 */
[----:B------:R-:W-:Y:S01]  /*09b0*/  FSEL R25, R25, RZ, P1 ;  /* 0x000000ff19197208 */ /* 0x000fe20000800000 */
[C---:B------:R-:W-:Y:S01]  /*09c0*/  FMUL R63, R24.reuse, R24 ;  /* 0x00000018183f7220 */ /* 0x040fe20000400000 */
[----:B------:R-:W-:Y:S01]  /*09d0*/  FFMA R60, R24, R64, R61 ;  /* 0x00000040183c7223 */ /* 0x000fe2000000003d */
[----:B------:R-:W-:Y:S01]  /*09e0*/  IMAD.U32 R24, R26, 0x10000, RZ ;  /* 0x000100001a187824 */ /* 0x000fe200078e00ff */
[----:B------:R-:W-:Y:S01]  /*09f0*/  FMUL R62, R62, R62 ;  /* 0x0000003e3e3e7220 */ /* 0x000fe20000400000 */
[----:B------:R-:W-:Y:S01]  /*0a00*/  FMUL R63, R50, R63 ;  /* 0x0000003f323f7220 */ /* 0x000fe20000400000 */
[----:B------:R-:W-:Y:S01]  /*0a10*/  FADD R25, R25, -R60 ;  /* 0x8000003c19197221 */ /* 0x000fe20000000000 */
[----:B------:R-:W-:-:S02]  /*0a20*/  FSEL R50, R65, RZ, P2 ;  /* 0x000000ff41327208 */ /* 0x000fc40001000000 */
[----:B------:R-:W-:Y:S01]  /*0a30*/  PRMT R26, R26, 0x7632, R26 ;  /* 0x000076321a1a7816 */ /* 0x000fe2000000001a */
[----:B------:R-:W-:Y:S01]  /*0a40*/  FMUL R51, R51, R62 ;  /* 0x0000003e33337220 */ /* 0x000fe20000400000 */
[C---:B------:R-:W-:Y:S01]  /*0a50*/  FMUL R61, R25.reuse, R25 ;  /* 0x00000019193d7220 */ /* 0x040fe20000400000 */
[----:B------:R-:W-:Y:S01]  /*0a60*/  FSEL R24, R24, RZ, P1 ;  /* 0x000000ff18187208 */ /* 0x000fe20000800000 */
[--C-:B------:R-:W-:Y:S01]  /*0a70*/  FFMA R25, R25, R50, R60.reuse ;  /* 0x0000003219197223 */ /* 0x100fe2000000003c */
[----:B------:R-:W-:Y:S01]  /*0a80*/  FSETP.NEU.AND P2, PT, R39, RZ, PT ;  /* 0x000000ff2700720b */ /* 0x000fe20003f4d000 */
[----:B------:R-:W-:Y:S01]  /*0a90*/  IMAD.U32 R26, R26, 0x10000, RZ ;  /* 0x000100001a1a7824 */ /* 0x000fe200078e00ff */
[----:B------:R-:W-:Y:S01]  /*0aa0*/  FFMA R51, R0, R51, RZ ;  /* 0x0000003300337223 */ /* 0x000fe200000000ff */
[----:B------:R-:W-:Y:S01]  /*0ab0*/  FADD R24, R24, -R25 ;  /* 0x8000001918187221 */ /* 0x000fe20000000000 */
[----:B------:R-:W-:Y:S01]  /*0ac0*/  FSEL R66, R66, RZ, P2 ;  /* 0x000000ff42427208 */ /* 0x000fe20001000000 */
[----:B------:R-:W-:Y:S01]  /*0ad0*/  FMUL R61, R42, R61 ;  /* 0x0000003d2a3d7220 */ /* 0x000fe20000400000 */
[----:B------:R-:W-:Y:S01]  /*0ae0*/  FFMA R51, R64, R63, R51 ;  /* 0x0000003f40337223 */ /* 0x000fe20000000033 */
[C---:B------:R-:W-:Y:S01]  /*0af0*/  PRMT R60, R27.reuse, 0x7632, R60 ;  /* 0x000076321b3c7816 */ /* 0x040fe2000000003c */
[----:B------:R-:W-:Y:S01]  /*0b00*/  IMAD.U32 R42, R27, 0x10000, RZ ;  /* 0x000100001b2a7824 */ /* 0x000fe200078e00ff */
[----:B------:R-:W-:Y:S01]  /*0b10*/  FSEL R26, R26, RZ, P1 ;  /* 0x000000ff1a1a7208 */ /* 0x000fe20000800000 */
[C---:B------:R-:W-:Y:S01]  /*0b20*/  FMUL R27, R24.reuse, R24 ;  /* 0x00000018181b7220 */ /* 0x040fe20000400000 */
[----:B------:R-:W-:Y:S01]  /*0b30*/  FFMA R63, R24, R66, R25 ;  /* 0x00000042183f7223 */ /* 0x000fe20000000019 */
[----:B------:R-:W-:Y:S01]  /*0b40*/  FFMA R61, R50, R61, R51 ;  /* 0x0000003d323d7223 */ /* 0x000fe20000000033 */
[----:B------:R-:W-:Y:S01]  /*0b50*/  CS2R R24, SRZ ;  /* 0x0000000000187805 */ /* 0x000fe2000001ff00 */
[----:B------:R-:W-:Y:S01]  /*0b60*/  FMUL R40, R40, R27 ;  /* 0x0000001b28287220 */ /* 0x000fe20000400000 */
[----:B------:R-:W-:Y:S01]  /*0b70*/  FADD R62, R26, -R63 ;  /* 0x8000003f1a3e7221 */ /* 0x000fe20000000000 */
[----:B------:R-:W-:Y:S01]  /*0b80*/  IMAD.WIDE R50, R20, R15, c[0x0][0x160] ;  /* 0x0000580014327625 */ /* 0x000fe200078e020f */
[----:B------:R-:W-:-:S06]  /*0b90*/  CS2R R26, SRZ ;  /* 0x00000000001a7805 */ /* 0x000fcc000001ff00 */
[----:B------:R-:W2:Y:S01]  /*0ba0*/  @P0 LDG.E.EL.128 R24, [R50.64] ;  /* 0x0000000432180981 */ /* 0x000ea2000c2e1d00 */
[----:B------:R-:W-:-:S04]  /*0bb0*/  FSETP.NEU.AND P2, PT, R38, RZ, PT ;  /* 0x000000ff2600720b */ /* 0x000fc80003f4d000 */
[----:B------:R-:W-:Y:S02]  /*0bc0*/  FSEL R65, R57, RZ, P2 ;  /* 0x000000ff39417208 */ /* 0x000fe40001000000 */
[----:B------:R-:W-:-:S03]  /*0bd0*/  FSEL R42, R42, RZ, P1 ;  /* 0x000000ff2a2a7208 */ /* 0x000fc60000800000 */
[C---:B------:R-:W-:Y:S01]  /*0be0*/  FFMA R63, R62.reuse, R65, R63 ;  /* 0x000000413e3f7223 */ /* 0x040fe2000000003f */
[----:B------:R-:W-:-:S03]  /*0bf0*/  FMUL R64, R62, R62 ;  /* 0x0000003e3e407220 */ /* 0x000fc60000400000 */
[----:B------:R-:W-:Y:S01]  /*0c00*/  FADD R62, R42, -R63 ;  /* 0x8000003f2a3e7221 */ /* 0x000fe20000000000 */
[----:B------:R-:W-:Y:S01]  /*0c10*/  FFMA R40, R66, R40, R61 ;  /* 0x0000002842287223 */ /* 0x000fe2000000003d */
[----:B------:R-:W-:Y:S01]  /*0c20*/  FMUL R64, R39, R64 ;  /* 0x0000004027407220 */ /* 0x000fe20000400000 */
[----:B------:R-:W-:Y:S01]  /*0c30*/  FSEL R57, RZ, 2, !P0 ;  /* 0x40000000ff397808 */ /* 0x000fe20004000000 */
[----:B------:R-:W-:Y:S01]  /*0c40*/  FMUL R61, R62, R62 ;  /* 0x0000003e3e3d7220 */ /* 0x000fe20000400000 */
[----:B------:R-:W-:Y:S01]  /*0c50*/  FSEL R39, RZ, 3, !P0 ;  /* 0x40400000ff277808 */ /* 0x000fe20004000000 */
[----:B------:R-:W-:Y:S01]  /*0c60*/  FFMA R40, R65, R64, R40 ;  /* 0x0000004041287223 */ /* 0x000fe20000000028 */
[----:B------:R-:W-:Y:S01]  /*0c70*/  FSEL R59, R59, RZ, P4 ;  /* 0x000000ff3b3b7208 */ /* 0x000fe20002000000 */
[----:B------:R-:W-:Y:S01]  /*0c80*/  FMUL R61, R38, R61 ;  /* 0x0000003d263d7220 */ /* 0x000fe20000400000 */
[----:B------:R-:W-:Y:S01]  /*0c90*/  FSEL R42, RZ, 4, !P0 ;  /* 0x40800000ff2a7808 */ /* 0x000fe20004000000 */
[C---:B------:R-:W-:Y:S01]  /*0ca0*/  FMUL R64, R57.reuse, 16777216 ;  /* 0x4b80000039407820 */ /* 0x040fe20000400000 */
[----:B------:R-:W-:Y:S01]  /*0cb0*/  FSETP.GEU.AND P2, PT, R57, 1.175494350822287508e-38, PT ;  /* 0x008000003900780b */ /* 0x000fe20003f4e000 */
[C---:B------:R-:W-:Y:S01]  /*0cc0*/  FMUL R66, R39.reuse, 16777216 ;  /* 0x4b80000027427820 */ /* 0x040fe20000400000 */
[----:B------:R-:W-:Y:S01]  /*0cd0*/  IMAD.U32 R60, R60, 0x10000, RZ ;  /* 0x000100003c3c7824 */ /* 0x000fe200078e00ff */
[----:B------:R-:W-:Y:S01]  /*0ce0*/  FSETP.GEU.AND P3, PT, R39, 1.175494350822287508e-38, PT ;  /* 0x008000002700780b */ /* 0x000fe20003f6e000 */
[----:B------:R-:W-:Y:S01]  /*0cf0*/  FFMA R63, R62, R59, R63 ;  /* 0x0000003b3e3f7223 */ /* 0x000fe2000000003f */
[----:B------:R-:W-:Y:S01]  /*0d00*/  FFMA R61, R59, R61, R40 ;  /* 0x0000003d3b3d7223 */ /* 0x000fe20000000028 */
[----:B------:R-:W-:Y:S01]  /*0d10*/  FMUL R59, R42, 16777216 ;  /* 0x4b8000002a3b7820 */ /* 0x000fe20000400000 */
[----:B------:R-:W-:-:S02]  /*0d20*/  FSEL R40, RZ, 5, !P0 ;  /* 0x40a00000ff287808 */ /* 0x000fc40004000000 */
[----:B------:R-:W-:Y:S02]  /*0d30*/  FSEL R64, R64, R57, !P2 ;  /* 0x0000003940407208 */ /* 0x000fe40005000000 */
[----:B------:R-:W-:Y:S02]  /*0d40*/  FSETP.GEU.AND P5, PT, R42, 1.175494350822287508e-38, PT ;  /* 0x008000002a00780b */ /* 0x000fe40003fae000 */
[----:B------:R-:W-:Y:S02]  /*0d50*/  FSEL R66, R66, R39, !P3 ;  /* 0x0000002742427208 */ /* 0x000fe40005800000 */
[----:B------:R-:W-:Y:S02]  /*0d60*/  FSEL R38, RZ, 6, !P0 ;  /* 0x40c00000ff267808 */ /* 0x000fe40004000000 */
[----:B------:R-:W-:Y:S02]  /*0d70*/  FSETP.NEU.AND P6, PT, R53, RZ, PT ;  /* 0x000000ff3500720b */ /* 0x000fe40003fcd000 */
[----:B------:R-:W-:Y:S01]  /*0d80*/  FSEL R60, R60, RZ, P1 ;  /* 0x000000ff3c3c7208 */ /* 0x000fe20000800000 */
[----:B0-----:R-:W-:Y:S01]  /*0d90*/  FMUL R0, R67, R68 ;  /* 0x0000004443007220 */ /* 0x001fe20000400000 */
[----:B------:R-:W-:Y:S01]  /*0da0*/  FSEL R62, R59, R42, !P5 ;  /* 0x0000002a3b3e7208 */ /* 0x000fe20006800000 */
[----:B------:R0:W1:Y:S01]  /*0db0*/  MUFU.RCP R67, R64 ;  /* 0x0000004000437308 */ /* 0x0000620000001000 */
[C---:B------:R-:W-:Y:S01]  /*0dc0*/  FMUL R65, R40.reuse, 16777216 ;  /* 0x4b80000028417820 */ /* 0x040fe20000400000 */
[----:B------:R-:W-:Y:S01]  /*0dd0*/  FMUL R44, R71, R44 ;  /* 0x0000002c472c7220 */ /* 0x000fe20000400000 */
[----:B------:R-:W-:Y:S01]  /*0de0*/  FSETP.GEU.AND P4, PT, R40, 1.175494350822287508e-38, PT ;  /* 0x008000002800780b */ /* 0x000fe20003f8e000 */
[--C-:B------:R-:W-:Y:S01]  /*0df0*/  FADD R60, R60, -R63.reuse ;  /* 0x8000003f3c3c7221 */ /* 0x100fe20000000000 */
[----:B------:R-:W-:Y:S01]  /*0e00*/  FSEL R59, RZ, 1, !P0 ;  /* 0x3f800000ff3b7808 */ /* 0x000fe20004000000 */
[----:B------:R-:W-:Y:S01]  /*0e10*/  FMUL R71, R38, 16777216 ;  /* 0x4b80000026477820 */ /* 0x000fe20000400000 */
[----:B------:R-:W-:Y:S01]  /*0e20*/  FSEL R58, R58, RZ, P6 ;  /* 0x000000ff3a3a7208 */ /* 0x000fe20003000000 */
[----:B------:R4:W1:Y:S01]  /*0e30*/  MUFU.RCP R68, R66 ;  /* 0x0000004200447308 */ /* 0x0008620000001000 */
[----:B------:R-:W-:Y:S01]  /*0e40*/  FSETP.GEU.AND P6, PT, R38, 1.175494350822287508e-38, PT ;  /* 0x008000002600780b */ /* 0x000fe20003fce000 */
[----:B0-----:R-:W-:Y:S01]  /*0e50*/  FMUL R64, R59, 16777216 ;  /* 0x4b8000003b407820 */ /* 0x001fe20000400000 */
[----:B------:R-:W-:Y:S01]  /*0e60*/  FSEL R70, R65, R40, !P4 ;  /* 0x0000002841467208 */ /* 0x000fe20006000000 */
[C---:B------:R-:W-:Y:S01]  /*0e70*/  FFMA R65, R60.reuse, R58, R63 ;  /* 0x0000003a3c417223 */ /* 0x040fe2000000003f */
[----:B------:R-:W-:Y:S01]  /*0e80*/  FMUL R60, R60, R60 ;  /* 0x0000003c3c3c7220 */ /* 0x000fe20000400000 */
[----:B------:R-:W-:-:S02]  /*0e90*/  FSEL R71, R71, R38, !P6 ;  /* 0x0000002647477208 */ /* 0x000fc40007000000 */
[----:B------:R0:W-:Y:S01]  /*0ea0*/  MUFU.RCP R69, R62 ;  /* 0x0000003e00457308 */ /* 0x0001e20000001000 */
[----:B----4-:R-:W-:Y:S01]  /*0eb0*/  FMUL R66, R41, R60 ;  /* 0x0000003c29427220 */ /* 0x010fe20000400000 */
[CC--:B------:R-:W-:Y:S02]  /*0ec0*/  FSEL R41, R64.reuse, R59.reuse, !P3 ;  /* 0x0000003b40297208 */ /* 0x0c0fe40005800000 */
[----:B0-----:R-:W-:-:S04]  /*0ed0*/  FSEL R62, R64, R59, !P2 ;  /* 0x0000003b403e7208 */ /* 0x001fc80005000000 */
[----:B------:R-:W0:Y:S01]  /*0ee0*/  MUFU.RCP R71, R71 ;  /* 0x0000004700477308 */ /* 0x000e220000001000 */
[----:B-1----:R-:W-:Y:S01]  /*0ef0*/  FMUL R63, R67, R62 ;  /* 0x0000003e433f7220 */ /* 0x002fe20000400000 */
[----:B------:R-:W-:Y:S01]  /*0f00*/  FMUL R62, R68, R41 ;  /* 0x00000029443e7220 */ /* 0x000fe20000400000 */
[----:B---3--:R-:W-:Y:S01]  /*0f10*/  IMAD.U32 R41, R8, 0x10000, RZ ;  /* 0x0001000008297824 */ /* 0x008fe200078e00ff */
[----:B------:R-:W-:-:S04]  /*0f20*/  FFMA R66, R58, R66, R61 ;  /* 0x000000423a427223 */ /* 0x000fc8000000003d */
[----:B------:R-:W1:Y:S01]  /*0f30*/  MUFU.RCP R70, R70 ;  /* 0x0000004600467308 */ /* 0x000e620000001000 */
[----:B------:R-:W-:Y:S02]  /*0f40*/  FSEL R72, R64, R59, !P6 ;  /* 0x0000003b40487208 */ /* 0x000fe40007000000 */
[----:B------:R-:W-:Y:S02]  /*0f50*/  FSEL R58, R41, RZ, P1 ;  /* 0x000000ff293a7208 */ /* 0x000fe40000800000 */
[----:B------:R-:W-:-:S03]  /*0f60*/  FSEL R41, RZ, 7, !P0 ;  /* 0x40e00000ff297808 */ /* 0x000fc60004000000 */
[----:B------:R-:W-:Y:S01]  /*0f70*/  FADD R68, R58, -R65 ;  /* 0x800000413a447221 */ /* 0x000fe20000000000 */
[----:B0-----:R-:W-:Y:S01]  /*0f80*/  FMUL R58, R71, R72 ;  /* 0x00000048473a7220 */ /* 0x001fe20000400000 */
[C---:B------:R-:W-:Y:S01]  /*0f90*/  FMUL R72, R41.reuse, 16777216 ;  /* 0x4b80000029487820 */ /* 0x040fe20000400000 */
[----:B------:R-:W-:Y:S02]  /*0fa0*/  FSETP.GEU.AND P3, PT, R41, 1.175494350822287508e-38, PT ;  /* 0x008000002900780b */ /* 0x000fe40003f6e000 */
[----:B------:R-:W-:Y:S02]  /*0fb0*/  FSEL R61, R64, R59, !P4 ;  /* 0x0000003b403d7208 */ /* 0x000fe40006000000 */
[----:B------:R-:W-:Y:S02]  /*0fc0*/  PRMT R8, R8, 0x7632, R8 ;  /* 0x0000763208087816 */ /* 0x000fe40000000008 */
[----:B------:R-:W-:Y:S01]  /*0fd0*/  FSEL R72, R72, R41, !P3 ;  /* 0x0000002948487208 */ /* 0x000fe20005800000 */
[----:B-1----:R-:W-:Y:S01]  /*0fe0*/  FMUL R61, R70, R61 ;  /* 0x0000003d463d7220 */ /* 0x002fe20000400000 */
[----:B------:R-:W-:Y:S01]  /*0ff0*/  FSETP.NEU.AND P2, PT, R47, RZ, PT ;  /* 0x000000ff2f00720b */ /* 0x000fe20003f4d000 */
[----:B------:R-:W-:Y:S01]  /*1000*/  FMUL R70, R68, R68 ;  /* 0x0000004444467220 */ /* 0x000fe20000400000 */
[----:B------:R-:W-:-:S02]  /*1010*/  IMAD.U32 R8, R8, 0x10000, RZ ;  /* 0x0001000008087824 */ /* 0x000fc400078e00ff */
[----:B------:R-:W-:Y:S01]  /*1020*/  FSEL R56, R56, RZ, P2 ;  /* 0x000000ff38387208 */ /* 0x000fe20001000000 */
[----:B------:R-:W0:Y:S01]  /*1030*/  MUFU.RCP R72, R72 ;  /* 0x0000004800487308 */ /* 0x000e220000001000 */
[----:B------:R-:W-:Y:S01]  /*1040*/  FMUL R70, R53, R70 ;  /* 0x0000004635467220 */ /* 0x000fe20000400000 */
[-C--:B------:R-:W-:Y:S01]  /*1050*/  FSEL R60, R64, R59.reuse, !P5 ;  /* 0x0000003b403c7208 */ /* 0x080fe20006800000 */
[----:B------:R-:W-:Y:S01]  /*1060*/  FADD R67, RZ, R66 ;  /* 0x00000042ff437221 */ /* 0x000fe20000000000 */
[----:B------:R-:W-:Y:S01]  /*1070*/  FSEL R53, R8, RZ, P1 ;  /* 0x000000ff08357208 */ /* 0x000fe20000800000 */
[----:B------:R-:W-:Y:S01]  /*1080*/  FFMA R68, R68, R56, R65 ;  /* 0x0000003844447223 */ /* 0x000fe20000000041 */
[----:B------:R-:W-:Y:S02]  /*1090*/  FSETP.NEU.AND P2, PT, R46, RZ, PT ;  /* 0x000000ff2e00720b */ /* 0x000fe40003f4d000 */
[----:B------:R-:W-:Y:S01]  /*10a0*/  FSEL R8, RZ, 8, !P0 ;  /* 0x41000000ff087808 */ /* 0x000fe20004000000 */
[----:B------:R-:W-:Y:S01]  /*10b0*/  FFMA R67, R56, R70, R67 ;  /* 0x0000004638437223 */ /* 0x000fe20000000043 */
[----:B------:R-:W-:Y:S01]  /*10c0*/  FMUL R60, R69, R60 ;  /* 0x0000003c453c7220 */ /* 0x000fe20000400000 */
[----:B------:R-:W-:Y:S01]  /*10d0*/  FSEL R56, R55, RZ, P2 ;  /* 0x000000ff37387208 */ /* 0x000fe20001000000 */
[--C-:B------:R-:W-:Y:S01]  /*10e0*/  FADD R55, R53, -R68.reuse ;  /* 0x8000004435377221 */ /* 0x100fe20000000000 */
[----:B------:R-:W-:Y:S01]  /*10f0*/  FSEL R65, R64, R59, !P3 ;  /* 0x0000003b40417208 */ /* 0x000fe20005800000 */
[C---:B------:R-:W-:Y:S01]  /*1100*/  FMUL R69, R8.reuse, 16777216 ;  /* 0x4b80000008457820 */ /* 0x040fe20000400000 */
[----:B------:R-:W-:Y:S01]  /*1110*/  IMAD.U32 R53, R9, 0x10000, RZ ;  /* 0x0001000009357824 */ /* 0x000fe200078e00ff */
[----:B------:R-:W-:Y:S01]  /*1120*/  FSETP.GEU.AND P3, PT, R8, 1.175494350822287508e-38, PT ;  /* 0x008000000800780b */ /* 0x000fe20003f6e000 */
[----:B------:R-:W-:Y:S01]  /*1130*/  FFMA R68, R55, R56, R68 ;  /* 0x0000003837447223 */ /* 0x000fe20000000044 */
[----:B------:R-:W-:Y:S01]  /*1140*/  FSETP.NEU.AND P2, PT, R45, RZ, PT ;  /* 0x000000ff2d00720b */ /* 0x000fe20003f4d000 */
[----:B------:R-:W-:Y:S01]  /*1150*/  FMUL R66, R55, R55 ;  /* 0x0000003737427220 */ /* 0x000fe20000400000 */
[----:B------:R-:W-:-:S02]  /*1160*/  FSEL R69, R69, R8, !P3 ;  /* 0x0000000845457208 */ /* 0x000fc40005800000 */
[----:B------:R-:W-:Y:S01]  /*1170*/  FSEL R55, R53, RZ, P1 ;  /* 0x000000ff35377208 */ /* 0x000fe20000800000 */
[----:B0-----:R-:W-:Y:S01]  /*1180*/  FMUL R53, R72, R65 ;  /* 0x0000004148357220 */ /* 0x001fe20000400000 */
[----:B------:R-:W-:Y:S02]  /*1190*/  FSEL R65, R54, RZ, P2 ;  /* 0x000000ff36417208 */ /* 0x000fe40001000000 */
[----:B------:R-:W0:Y:S01]  /*11a0*/  MUFU.RCP R54, R69 ;  /* 0x0000004500367308 */ /* 0x000e220000001000 */
[----:B------:R-:W-:Y:S01]  /*11b0*/  FMUL R66, R47, R66 ;  /* 0x000000422f427220 */ /* 0x000fe20000400000 */
[----:B------:R-:W-:Y:S01]  /*11c0*/  PRMT R9, R9, 0x7632, R9 ;  /* 0x0000763209097816 */ /* 0x000fe20000000009 */
[--C-:B------:R-:W-:Y:S02]  /*11d0*/  FADD R55, R55, -R68.reuse ;  /* 0x8000004437377221 */ /* 0x100fe40000000000 */
[----:B------:R-:W-:Y:S02]  /*11e0*/  FFMA R66, R56, R66, R67 ;  /* 0x0000004238427223 */ /* 0x000fe40000000043 */
[----:B------:R-:W-:Y:S01]  /*11f0*/  FMUL R67, R55, R55 ;  /* 0x0000003737437220 */ /* 0x000fe20000400000 */
[----:B------:R-:W-:Y:S01]  /*1200*/  IMAD.U32 R9, R9, 0x10000, RZ ;  /* 0x0001000009097824 */ /* 0x000fe200078e00ff */
[----:B------:R-:W-:Y:S01]  /*1210*/  FFMA R68, R55, R65, R68 ;  /* 0x0000004137447223 */ /* 0x000fe20000000044 */
[----:B------:R-:W-:Y:S01]  /*1220*/  FSEL R55, R64, R59, !P3 ;  /* 0x0000003b40377208 */ /* 0x000fe20005800000 */
[----:B------:R-:W-:Y:S01]  /*1230*/  FMUL R67, R46, R67 ;  /* 0x000000432e437220 */ /* 0x000fe20000400000 */
[----:B------:R-:W-:-:S02]  /*1240*/  FSEL R47, RZ, 9, !P0 ;  /* 0x41100000ff2f7808 */ /* 0x000fc40004000000 */
[----:B------:R-:W-:Y:S02]  /*1250*/  FSEL R46, RZ, 10, !P0 ;  /* 0x41200000ff2e7808 */ /* 0x000fe40004000000 */
[----:B------:R-:W-:Y:S01]  /*1260*/  FSEL R9, R9, RZ, P1 ;  /* 0x000000ff09097208 */ /* 0x000fe20000800000 */
[----:B0-----:R-:W-:Y:S01]  /*1270*/  FMUL R54, R54, R55 ;  /* 0x0000003736367220 */ /* 0x001fe20000400000 */
[C---:B------:R-:W-:Y:S01]  /*1280*/  FMUL R56, R47.reuse, 16777216 ;  /* 0x4b8000002f387820 */ /* 0x040fe20000400000 */
[----:B------:R-:W-:Y:S01]  /*1290*/  FMUL R71, R46, 16777216 ;  /* 0x4b8000002e477820 */ /* 0x000fe20000400000 */
[----:B------:R-:W-:Y:S01]  /*12a0*/  FSETP.GEU.AND P4, PT, R47, 1.175494350822287508e-38, PT ;  /* 0x008000002f00780b */ /* 0x000fe20003f8e000 */
[----:B------:R-:W-:Y:S01]  /*12b0*/  FADD R55, R9, -R68 ;  /* 0x8000004409377221 */ /* 0x000fe20000000000 */
[----:B------:R-:W-:Y:S02]  /*12c0*/  FSETP.NEU.AND P2, PT, R34, RZ, PT ;  /* 0x000000ff2200720b */ /* 0x000fe40003f4d000 */
[----:B------:R-:W-:-:S02]  /*12d0*/  FSETP.GEU.AND P3, PT, R46, 1.175494350822287508e-38, PT ;  /* 0x008000002e00780b */ /* 0x000fc40003f6e000 */
[----:B------:R-:W-:Y:S01]  /*12e0*/  FSEL R9, RZ, 11, !P0 ;  /* 0x41300000ff097808 */ /* 0x000fe20004000000 */
[----:B------:R-:W-:Y:S01]  /*12f0*/  FFMA R66, R65, R67, R66 ;  /* 0x0000004341427223 */ /* 0x000fe20000000042 */
[----:B------:R-:W-:Y:S02]  /*1300*/  FSEL R56, R56, R47, !P4 ;  /* 0x0000002f38387208 */ /* 0x000fe40006000000 */
[----:B------:R-:W-:Y:S01]  /*1310*/  FSEL R71, R71, R46, !P3 ;  /* 0x0000002e47477208 */ /* 0x000fe20005800000 */
[C---:B------:R-:W-:Y:S01]  /*1320*/  FMUL R70, R9.reuse, 16777216 ;  /* 0x4b80000009467820 */ /* 0x040fe20000400000 */
[----:B------:R-:W-:Y:S02]  /*1330*/  FSEL R65, R52, RZ, P2 ;  /* 0x000000ff34417208 */ /* 0x000fe40001000000 */
[----:B------:R-:W-:Y:S02]  /*1340*/  FSEL R52, R64, R59, !P4 ;  /* 0x0000003b40347208 */ /* 0x000fe40006000000 */
[----:B------:R-:W-:Y:S01]  /*1350*/  FSETP.GEU.AND P4, PT, R9, 1.175494350822287508e-38, PT ;  /* 0x008000000900780b */ /* 0x000fe20003f8e000 */
[----:B------:R0:W-:Y:S01]  /*1360*/  MUFU.RCP R69, R56 ;  /* 0x0000003800457308 */ /* 0x0001e20000001000 */
[----:B------:R-:W-:-:S02]  /*1370*/  FFMA R68, R55, R65, R68 ;  /* 0x0000004137447223 */ /* 0x000fc40000000044 */
[----:B------:R-:W-:-:S05]  /*1380*/  FSEL R67, R70, R9, !P4 ;  /* 0x0000000946437208 */ /* 0x000fca0006000000 */
[----:B------:R-:W1:Y:S01]  /*1390*/  MUFU.RCP R71, R71 ;  /* 0x0000004700477308 */ /* 0x000e620000001000 */
[----:B0-----:R-:W-:Y:S01]  /*13a0*/  FMUL R56, R55, R55 ;  /* 0x0000003737387220 */ /* 0x001fe20000400000 */
[----:B------:R-:W-:-:S03]  /*13b0*/  IMAD.U32 R55, R10, 0x10000, RZ ;  /* 0x000100000a377824 */ /* 0x000fc600078e00ff */
[----:B------:R-:W-:Y:S01]  /*13c0*/  FMUL R56, R45, R56 ;  /* 0x000000382d387220 */ /* 0x000fe20000400000 */
[----:B------:R-:W-:Y:S02]  /*13d0*/  PRMT R45, R10, 0x7632, R45 ;  /* 0x000076320a2d7816 */ /* 0x000fe4000000002d */
[----:B------:R-:W-:Y:S01]  /*13e0*/  FSETP.NEU.AND P2, PT, R36, RZ, PT ;  /* 0x000000ff2400720b */ /* 0x000fe20003f4d000 */
[----:B------:R-:W0:Y:S01]  /*13f0*/  MUFU.RCP R67, R67 ;  /* 0x0000004300437308 */ /* 0x000e220000001000 */
[----:B------:R-:W-:Y:S01]  /*1400*/  FSEL R55, R55, RZ, P1 ;  /* 0x000000ff37377208 */ /* 0x000fe20000800000 */
[----:B------:R-:W-:Y:S01]  /*1410*/  FFMA R56, R65, R56, R66 ;  /* 0x0000003841387223 */ /* 0x000fe20000000042 */
[----:B------:R-:W-:Y:S01]  /*1420*/  IMAD.U32 R45, R45, 0x10000, RZ ;  /* 0x000100002d2d7824 */ /* 0x000fe200078e00ff */
[----:B------:R-:W-:Y:S02]  /*1430*/  FSEL R65, R44, RZ, P2 ;  /* 0x000000ff2c417208 */ /* 0x000fe40001000000 */
[----:B------:R-:W-:Y:S01]  /*1440*/  FSEL R70, R64, R59, !P3 ;  /* 0x0000003b40467208 */ /* 0x000fe20005800000 */
[----:B------:R-:W-:Y:S01]  /*1450*/  FADD R55, R55, -R68 ;  /* 0x8000004437377221 */ /* 0x000fe20000000000 */
[----:B------:R-:W-:-:S02]  /*1460*/  FSETP.NEU.AND P2, PT, R35, RZ, PT ;  /* 0x000000ff2300720b */ /* 0x000fc40003f4d000 */
[----:B------:R-:W-:Y:S01]  /*1470*/  FSEL R45, R45, RZ, P1 ;  /* 0x000000ff2d2d7208 */ /* 0x000fe20000800000 */
[----:B------:R-:W-:Y:S01]  /*1480*/  FFMA R68, R55, R65, R68 ;  /* 0x0000004137447223 */ /* 0x000fe20000000044 */
[----:B-1----:R-:W-:Y:S01]  /*1490*/  FMUL R10, R71, R70 ;  /* 0x00000046470a7220 */ /* 0x002fe20000400000 */
[----:B------:R-:W-:Y:S01]  /*14a0*/  FSEL R70, R64, R59, !P4 ;  /* 0x0000003b40467208 */ /* 0x000fe20006000000 */
[----:B------:R-:W-:Y:S01]  /*14b0*/  IMAD.U32 R44, R11, 0x10000, RZ ;  /* 0x000100000b2c7824 */ /* 0x000fe200078e00ff */
[----:B------:R-:W-:Y:S01]  /*14c0*/  FMUL R55, R55, R55 ;  /* 0x0000003737377220 */ /* 0x000fe20000400000 */
[----:B------:R-:W-:Y:S01]  /*14d0*/  FSEL R66, R43, RZ, P2 ;  /* 0x000000ff2b427208 */ /* 0x000fe20001000000 */
[--C-:B------:R-:W-:Y:S01]  /*14e0*/  FADD R45, R45, -R68.reuse ;  /* 0x800000442d2d7221 */ /* 0x100fe20000000000 */
[----:B0-----:R-:W-:Y:S01]  /*14f0*/  FMUL R43, R67, R70 ;  /* 0x00000046432b7220 */ /* 0x001fe20000400000 */
[----:B------:R-:W-:Y:S01]  /*1500*/  FMUL R55, R34, R55 ;  /* 0x0000003722377220 */ /* 0x000fe20000400000 */
[----:B------:R-:W-:Y:S01]  /*1510*/  FSEL R44, R44, RZ, P1 ;  /* 0x000000ff2c2c7208 */ /* 0x000fe20000800000 */
[----:B------:R-:W-:Y:S01]  /*1520*/  FFMA R67, R45, R66, R68 ;  /* 0x000000422d437223 */ /* 0x000fe20000000044 */
[----:B------:R-:W-:Y:S01]  /*1530*/  FSETP.NEU.AND P2, PT, R33, RZ, PT ;  /* 0x000000ff2100720b */ /* 0x000fe20003f4d000 */
[----:B------:R-:W-:Y:S01]  /*1540*/  FMUL R45, R45, R45 ;  /* 0x0000002d2d2d7220 */ /* 0x000fe20000400000 */
[----:B------:R-:W-:Y:S01]  /*1550*/  FFMA R55, R65, R55, R56 ;  /* 0x0000003741377223 */ /* 0x000fe20000000038 */
[----:B------:R-:W-:Y:S01]  /*1560*/  FSEL R34, RZ, 12, !P0 ;  /* 0x41400000ff227808 */ /* 0x000fe20004000000 */
[----:B------:R-:W-:Y:S01]  /*1570*/  FADD R44, R44, -R67 ;  /* 0x800000432c2c7221 */ /* 0x000fe20000000000 */
[----:B------:R-:W-:-:S02]  /*1580*/  FSEL R56, R37, RZ, P2 ;  /* 0x000000ff25387208 */ /* 0x000fc40001000000 */
[----:B------:R-:W-:Y:S01]  /*1590*/  PRMT R37, R11, 0x7632, R37 ;  /* 0x000076320b257816 */ /* 0x000fe20000000025 */
[----:B------:R-:W-:Y:S01]  /*15a0*/  FMUL R45, R36, R45 ;  /* 0x0000002d242d7220 */ /* 0x000fe20000400000 */
[----:B------:R-:W-:Y:S01]  /*15b0*/  FMUL R36, R44, R44 ;  /* 0x0000002c2c247220 */ /* 0x000fe20000400000 */
[C---:B------:R-:W-:Y:S01]  /*15c0*/  FMUL R65, R34.reuse, 16777216 ;  /* 0x4b80000022417820 */ /* 0x040fe20000400000 */
[----:B------:R-:W-:Y:S01]  /*15d0*/  FSETP.GEU.AND P3, PT, R34, 1.175494350822287508e-38, PT ;  /* 0x008000002200780b */ /* 0x000fe20003f6e000 */
[----:B------:R-:W-:Y:S01]  /*15e0*/  IMAD.U32 R37, R37, 0x10000, RZ ;  /* 0x0001000025257824 */ /* 0x000fe200078e00ff */
[----:B------:R-:W-:Y:S01]  /*15f0*/  FFMA R45, R66, R45, R55 ;  /* 0x0000002d422d7223 */ /* 0x000fe20000000037 */
[----:B------:R-:W-:Y:S01]  /*1600*/  FMUL R55, R35, R36 ;  /* 0x0000002423377220 */ /* 0x000fe20000400000 */
[----:B------:R-:W-:Y:S02]  /*1610*/  FSEL R36, RZ, 13, !P0 ;  /* 0x41500000ff247808 */ /* 0x000fe40004000000 */
[----:B------:R-:W-:Y:S01]  /*1620*/  FSEL R65, R65, R34, !P3 ;  /* 0x0000002241417208 */ /* 0x000fe20005800000 */
[----:B------:R-:W-:Y:S01]  /*1630*/  FFMA R44, R44, R56, R67 ;  /* 0x000000382c2c7223 */ /* 0x000fe20000000043 */
[----:B------:R-:W-:-:S02]  /*1640*/  FSETP.NEU.AND P2, PT, R32, RZ, PT ;  /* 0x000000ff2000720b */ /* 0x000fc40003f4d000 */
[----:B------:R-:W-:Y:S01]  /*1650*/  FSEL R37, R37, RZ, P1 ;  /* 0x000000ff25257208 */ /* 0x000fe20000800000 */
[----:B------:R0:W1:Y:S01]  /*1660*/  MUFU.RCP R66, R65 ;  /* 0x0000004100427308 */ /* 0x0000620000001000 */
[C---:B------:R-:W-:Y:S01]  /*1670*/  FMUL R67, R36.reuse, 16777216 ;  /* 0x4b80000024437820 */ /* 0x040fe20000400000 */
[----:B------:R-:W-:Y:S02]  /*1680*/  FSETP.GEU.AND P6, PT, R36, 1.175494350822287508e-38, PT ;  /* 0x008000002400780b */ /* 0x000fe40003fce000 */
[----:B------:R-:W-:Y:S01]  /*1690*/  FSEL R0, R0, RZ, P2 ;  /* 0x000000ff00007208 */ /* 0x000fe20001000000 */
[--C-:B------:R-:W-:Y:S01]  /*16a0*/  FADD R37, R37, -R44.reuse ;  /* 0x8000002c25257221 */ /* 0x100fe20000000000 */
[----:B------:R-:W-:Y:S01]  /*16b0*/  FSEL R11, RZ, 15, !P0 ;  /* 0x41700000ff0b7808 */ /* 0x000fe20004000000 */
[----:B------:R-:W-:Y:S01]  /*16c0*/  FADD R45, RZ, R45 ;  /* 0x0000002dff2d7221 */ /* 0x000fe20000000000 */
[----:B------:R-:W-:Y:S01]  /*16d0*/  FSEL R67, R67, R36, !P6 ;  /* 0x0000002443437208 */ /* 0x000fe20007000000 */
[C---:B0-----:R-:W-:Y:S01]  /*16e0*/  FFMA R65, R37.reuse, R0, R44 ;  /* 0x0000000025417223 */ /* 0x041fe2000000002c */
[----:B------:R-:W-:Y:S01]  /*16f0*/  FMUL R44, R37, R37 ;  /* 0x00000025252c7220 */ /* 0x000fe20000400000 */
[----:B------:R-:W-:Y:S01]  /*1700*/  FFMA R45, R56, R55, R45 ;  /* 0x00000037382d7223 */ /* 0x000fe2000000002d */
[C---:B------:R-:W-:Y:S01]  /*1710*/  FMUL R56, R11.reuse, 16777216 ;  /* 0x4b8000000b387820 */ /* 0x040fe20000400000 */
[----:B------:R-:W-:Y:S01]  /*1720*/  FSETP.GEU.AND P4, PT, R11, 1.175494350822287508e-38, PT ;  /* 0x008000000b00780b */ /* 0x000fe20003f8e000 */
[----:B------:R-:W0:Y:S01]  /*1730*/  MUFU.RCP R67, R67 ;  /* 0x0000004300437308 */ /* 0x000e220000001000 */
[----:B------:R-:W-:Y:S01]  /*1740*/  FSEL R35, RZ, 14, !P0 ;  /* 0x41600000ff237808 */ /* 0x000fe20004000000 */
[----:B------:R-:W-:Y:S01]  /*1750*/  FMUL R44, R33, R44 ;  /* 0x0000002c212c7220 */ /* 0x000fe20000400000 */
[----:B------:R-:W-:Y:S01]  /*1760*/  FSEL R55, R64, R59, !P3 ;  /* 0x0000003b40377208 */ /* 0x000fe20005800000 */
[----:B------:R-:W-:Y:S01]  /*1770*/  FMUL R52, R69, R52 ;  /* 0x0000003445347220 */ /* 0x000fe20000400000 */
[----:B------:R-:W-:-:S02]  /*1780*/  FSEL R37, RZ, 16, !P0 ;  /* 0x41800000ff257808 */ /* 0x000fc40004000000 */
[----:B------:R-:W-:Y:S01]  /*1790*/  FSEL R69, R56, R11, !P4 ;  /* 0x0000000b38457208 */ /* 0x000fe20006000000 */
[C---:B------:R-:W-:Y:S01]  /*17a0*/  FMUL R68, R35.reuse, 16777216 ;  /* 0x4b80000023447820 */ /* 0x040fe20000400000 */
[----:B-1----:R-:W-:Y:S01]  /*17b0*/  FMUL R55, R66, R55 ;  /* 0x0000003742377220 */ /* 0x002fe20000400000 */
[----:B------:R-:W-:Y:S01]  /*17c0*/  FSETP.GEU.AND P5, PT, R35, 1.175494350822287508e-38, PT ;  /* 0x008000002300780b */ /* 0x000fe20003fae000 */
[----:B------:R-:W-:Y:S01]  /*17d0*/  FFMA R66, R0, R44, R45 ;  /* 0x0000002c00427223 */ /* 0x000fe2000000002d */
[C---:B------:R-:W-:Y:S01]  /*17e0*/  FMUL R0, R37.reuse, 16777216 ;  /* 0x4b80000025007820 */ /* 0x040fe20000400000 */
[----:B------:R-:W1:Y:S01]  /*17f0*/  MUFU.RCP R44, R69 ;  /* 0x00000045002c7308 */ /* 0x000e620000001000 */
[----:B------:R-:W-:Y:S02]  /*1800*/  FSETP.GEU.AND P2, PT, R37, 1.175494350822287508e-38, PT ;  /* 0x008000002500780b */ /* 0x000fe40003f4e000 */
[----:B------:R-:W-:Y:S02]  /*1810*/  FSEL R68, R68, R35, !P5 ;  /* 0x0000002344447208 */ /* 0x000fe40006800000 */
[----:B------:R-:W-:-:S02]  /*1820*/  FSEL R56, R64, R59, !P6 ;  /* 0x0000003b40387208 */ /* 0x000fc40007000000 */
[----:B------:R-:W-:Y:S02]  /*1830*/  FSEL R70, R0, R37, !P2 ;  /* 0x0000002500467208 */ /* 0x000fe40005000000 */
[----:B-----5:R-:W-:Y:S01]  /*1840*/  PRMT R0, R4, 0x7632, R0 ;  /* 0x0000763204007816 */ /* 0x020fe20000000000 */
[----:B------:R-:W3:Y:S01]  /*1850*/  MUFU.RCP R68, R68 ;  /* 0x0000004400447308 */ /* 0x000ee20000001000 */
[----:B0-----:R-:W-:Y:S01]  /*1860*/  FMUL R56, R67, R56 ;  /* 0x0000003843387220 */ /* 0x001fe20000400000 */
[-C--:B------:R-:W-:Y:S01]  /*1870*/  FSEL R67, R64, R59.reuse, !P4 ;  /* 0x0000003b40437208 */ /* 0x080fe20006000000 */
[----:B------:R-:W-:Y:S02]  /*1880*/  IMAD.U32 R4, R4, 0x10000, RZ ;  /* 0x0001000004047824 */ /* 0x000fe400078e00ff */
[----:B------:R-:W-:Y:S01]  /*1890*/  IMAD.U32 R0, R0, 0x10000, RZ ;  /* 0x0001000000007824 */ /* 0x000fe200078e00ff */
[----:B------:R-:W-:Y:S01]  /*18a0*/  FSEL R45, R64, R59, !P5 ;  /* 0x0000003b402d7208 */ /* 0x000fe20006800000 */
[----:B-1----:R-:W-:Y:S01]  /*18b0*/  FMUL R44, R44, R67 ;  /* 0x000000432c2c7220 */ /* 0x002fe20000400000 */
[----:B------:R-:W-:-:S02]  /*18c0*/  FSEL R69, R64, R59, !P2 ;  /* 0x0000003b40457208 */ /* 0x000fc40005000000 */
[----:B------:R-:W-:Y:S02]  /*18d0*/  FSETP.NEU.AND P4, PT, R57, RZ, PT ;  /* 0x000000ff3900720b */ /* 0x000fe40003f8d000 */
[----:B------:R-:W-:Y:S02]  /*18e0*/  FSEL R67, R4, RZ, P0 ;  /* 0x000000ff04437208 */ /* 0x000fe40000000000 */
[----:B------:R-:W-:Y:S02]  /*18f0*/  FSEL R64, R0, RZ, P0 ;  /* 0x000000ff00407208 */ /* 0x000fe40000000000 */
[----:B------:R-:W-:Y:S01]  /*1900*/  FSEL R0, R63, RZ, P4 ;  /* 0x000000ff3f007208 */ /* 0x000fe20002000000 */
[----:B------:R-:W-:Y:S02]  /*1910*/  IMAD.U32 R63, R5, 0x10000, RZ ;  /* 0x00010000053f7824 */ /* 0x000fe400078e00ff */
[----:B------:R-:W-:Y:S01]  /*1920*/  FADD R64, -R67, R64 ;  /* 0x0000004043407221 */ /* 0x000fe20000000100 */
[----:B---3--:R-:W-:Y:S01]  /*1930*/  FMUL R45, R68, R45 ;  /* 0x0000002d442d7220 */ /* 0x008fe20000400000 */
[----:B------:R-:W-:-:S02]  /*1940*/  PRMT R5, R5, 0x7632, R5 ;  /* 0x0000763205057816 */ /* 0x000fc40000000005 */
[C---:B------:R-:W-:Y:S01]  /*1950*/  FFMA R68, R64.reuse, R0, R67 ;  /* 0x0000000040447223 */ /* 0x040fe20000000043 */
[----:B------:R-:W-:Y:S01]  /*1960*/  FMUL R64, R64, R64 ;  /* 0x0000004040407220 */ /* 0x000fe20000400000 */
[----:B------:R-:W-:Y:S02]  /*1970*/  FSEL R63, R63, RZ, P0 ;  /* 0x000000ff3f3f7208 */ /* 0x000fe40000000000 */
[----:B------:R-:W-:Y:S01]  /*1980*/  FSETP.NEU.AND P2, PT, R39, RZ, PT ;  /* 0x000000ff2700720b */ /* 0x000fe20003f4d000 */
[----:B------:R-:W-:Y:S01]  /*1990*/  FMUL R59, R59, R64 ;  /* 0x000000403b3b7220 */ /* 0x000fe20000400000 */
[----:B------:R-:W-:Y:S01]  /*19a0*/  IMAD.U32 R5, R5, 0x10000, RZ ;  /* 0x0001000005057824 */ /* 0x000fe200078e00ff */
[--C-:B------:R-:W-:Y:S01]  /*19b0*/  FADD R63, R63, -R68.reuse ;  /* 0x800000443f3f7221 */ /* 0x100fe20000000000 */
[----:B------:R-:W-:Y:S01]  /*19c0*/  FSEL R62, R62, RZ, P2 ;  /* 0x000000ff3e3e7208 */ /* 0x000fe20001000000 */
[----:B------:R-:W-:Y:S02]  /*19d0*/  FFMA R59, R0, R59, RZ ;  /* 0x0000003b003b7223 */ /* 0x000fe400000000ff */
[C---:B------:R-:W-:Y:S01]  /*19e0*/  FMUL R0, R63.reuse, R63 ;  /* 0x0000003f3f007220 */ /* 0x040fe20000400000 */
[----:B------:R-:W-:Y:S01]  /*19f0*/  FSETP.NEU.AND P2, PT, R42, RZ, PT ;  /* 0x000000ff2a00720b */ /* 0x000fe20003f4d000 */
[----:B------:R-:W-:Y:S01]  /*1a00*/  FFMA R68, R63, R62, R68 ;  /* 0x0000003e3f447223 */ /* 0x000fe20000000044 */
[----:B------:R-:W-:Y:S01]  /*1a10*/  FSEL R5, R5, RZ, P0 ;  /* 0x000000ff05057208 */ /* 0x000fe20000000000 */
[----:B------:R-:W-:Y:S01]  /*1a20*/  FMUL R57, R57, R0 ;  /* 0x0000000039397220 */ /* 0x000fe20000400000 */
[----:B------:R-:W-:Y:S01]  /*1a30*/  IMAD.U32 R0, R6, 0x10000, RZ ;  /* 0x0001000006007824 */ /* 0x000fe200078e00ff */
[----:B------:R-:W-:-:S02]  /*1a40*/  FSEL R60, R60, RZ, P2 ;  /* 0x000000ff3c3c7208 */ /* 0x000fc40001000000 */
[----:B------:R-:W-:Y:S01]  /*1a50*/  FADD R5, R5, -R68 ;  /* 0x8000004405057221 */ /* 0x000fe20000000000 */
[----:B------:R-:W-:Y:S02]  /*1a60*/  PRMT R6, R6, 0x7632, R6 ;  /* 0x0000763206067816 */ /* 0x000fe40000000006 */
[----:B------:R-:W-:Y:S01]  /*1a70*/  FSETP.NEU.AND P2, PT, R40, RZ, PT ;  /* 0x000000ff2800720b */ /* 0x000fe20003f4d000 */
[----:B------:R-:W-:Y:S01]  /*1a80*/  FFMA R63, R5, R60, R68 ;  /* 0x0000003c053f7223 */ /* 0x000fe20000000044 */
[----:B------:R-:W-:Y:S01]  /*1a90*/  FSEL R0, R0, RZ, P0 ;  /* 0x000000ff00007208 */ /* 0x000fe20000000000 */
[----:B------:R-:W-:Y:S01]  /*1aa0*/  IMAD.U32 R6, R6, 0x10000, RZ ;  /* 0x0001000006067824 */ /* 0x000fe200078e00ff */
[----:B------:R-:W-:Y:S01]  /*1ab0*/  FSEL R68, R61, RZ, P2 ;  /* 0x000000ff3d447208 */ /* 0x000fe20001000000 */
[----:B------:R-:W0:Y:S02]  /*1ac0*/  SHFL.BFLY PT, R71, R32, 0x10, 0x1f ;  /* 0x0e001f0020477f89 */ /* 0x000e2400000e0000 */
[--C-:B------:R-:W-:Y:S01]  /*1ad0*/  FADD R0, R0, -R63.reuse ;  /* 0x8000003f00007221 */ /* 0x100fe20000000000 */
[----:B------:R-:W-:Y:S01]  /*1ae0*/  FSEL R6, R6, RZ, P0 ;  /* 0x000000ff06067208 */ /* 0x000fe20000000000 */
[----:B------:R-:W-:Y:S01]  /*1af0*/  FMUL R64, R5, R5 ;  /* 0x0000000505407220 */ /* 0x000fe20000400000 */
[----:B------:R-:W-:Y:S01]  /*1b00*/  FSETP.NEU.AND P2, PT, R38, RZ, PT ;  /* 0x000000ff2600720b */ /* 0x000fe20003f4d000 */
[C---:B------:R-:W-:Y:S01]  /*1b10*/  FFMA R63, R0.reuse, R68, R63 ;  /* 0x00000044003f7223 */ /* 0x040fe2000000003f */
[----:B------:R-:W-:Y:S01]  /*1b20*/  FMUL R5, R0, R0 ;  /* 0x0000000000057220 */ /* 0x000fe20000400000 */
[----:B------:R-:W-:Y:S01]  /*1b30*/  IMAD.U32 R0, R7, 0x10000, RZ ;  /* 0x0001000007007824 */ /* 0x000fe200078e00ff */
[----:B------:R-:W-:Y:S01]  /*1b40*/  FFMA R57, R62, R57, R59 ;  /* 0x000000393e397223 */ /* 0x000fe2000000003b */
[----:B------:R-:W-:Y:S01]  /*1b50*/  FMUL R64, R39, R64 ;  /* 0x0000004027407220 */ /* 0x000fe20000400000 */
[----:B------:R-:W-:Y:S01]  /*1b60*/  FADD R6, R6, -R63 ;  /* 0x8000003f06067221 */ /* 0x000fe20000000000 */
[----:B------:R-:W-:Y:S01]  /*1b70*/  FSEL R58, R58, RZ, P2 ;  /* 0x000000ff3a3a7208 */ /* 0x000fe20001000000 */
[----:B------:R-:W1:Y:S01]  /*1b80*/  MUFU.RCP R70, R70 ;  /* 0x0000004600467308 */ /* 0x000e620000001000 */
[----:B------:R-:W-:Y:S01]  /*1b90*/  FFMA R57, R60, R64, R57 ;  /* 0x000000403c397223 */ /* 0x000fe20000000039 */
[----:B------:R-:W-:Y:S01]  /*1ba0*/  FMUL R5, R42, R5 ;  /* 0x000000052a057220 */ /* 0x000fe20000400000 */
[----:B------:R-:W-:Y:S01]  /*1bb0*/  FMUL R39, R6, R6 ;  /* 0x0000000606277220 */ /* 0x000fe20000400000 */
[----:B------:R-:W-:Y:S01]  /*1bc0*/  FSEL R0, R0, RZ, P0 ;  /* 0x000000ff00007208 */ /* 0x000fe20000000000 */
[----:B------:R-:W-:Y:S01]  /*1bd0*/  FFMA R63, R6, R58, R63 ;  /* 0x0000003a063f7223 */ /* 0x000fe2000000003f */
[----:B------:R-:W-:Y:S01]  /*1be0*/  PRMT R7, R7, 0x7632, R7 ;  /* 0x0000763207077816 */ /* 0x000fe20000000007 */
[----:B------:R-:W-:Y:S01]  /*1bf0*/  FFMA R5, R68, R5, R57 ;  /* 0x0000000544057223 */ /* 0x000fe20000000039 */
[----:B------:R-:W-:Y:S01]  /*1c00*/  FMUL R39, R40, R39 ;  /* 0x0000002728277220 */ /* 0x000fe20000400000 */
[----:B------:R-:W-:Y:S01]  /*1c10*/  FSETP.NEU.AND P2, PT, R41, RZ, PT ;  /* 0x000000ff2900720b */ /* 0x000fe20003f4d000 */
[----:B------:R-:W-:Y:S01]  /*1c20*/  FADD R0, R0, -R63 ;  /* 0x8000003f00007221 */ /* 0x000fe20000000000 */
[----:B------:R-:W-:Y:S01]  /*1c30*/  IMAD.U32 R7, R7, 0x10000, RZ ;  /* 0x0001000007077824 */ /* 0x000fe200078e00ff */
[----:B------:R-:W-:Y:S01]  /*1c40*/  FFMA R5, R58, R39, R5 ;  /* 0x000000273a057223 */ /* 0x000fe20000000005 */
[----:B------:R-:W-:Y:S01]  /*1c50*/  FSEL R6, R53, RZ, P2 ;  /* 0x000000ff35067208 */ /* 0x000fe20001000000 */
[----:B------:R-:W-:Y:S01]  /*1c60*/  FMUL R39, R0, R0 ;  /* 0x0000000000277220 */ /* 0x000fe20000400000 */
[----:B0-----:R-:W-:Y:S01]  /*1c70*/  FADD R33, R32, R71 ;  /* 0x0000004720217221 */ /* 0x001fe20000000000 */
[----:B------:R-:W-:-:S02]  /*1c80*/  FSEL R7, R7, RZ, P0 ;  /* 0x000000ff07077208 */ /* 0x000fc40000000000 */
[----:B------:R-:W-:Y:S01]  /*1c90*/  FMUL R39, R38, R39 ;  /* 0x0000002726277220 */ /* 0x000fe20000400000 */
[----:B------:R-:W-:Y:S01]  /*1ca0*/  FFMA R38, R0, R6, R63 ;  /* 0x0000000600267223 */ /* 0x000fe2000000003f */
[----:B------:R-:W-:Y:S01]  /*1cb0*/  FSETP.NEU.AND P2, PT, R8, RZ, PT ;  /* 0x000000ff0800720b */ /* 0x000fe20003f4d000 */
[----:B-1----:R-:W-:Y:S01]  /*1cc0*/  FMUL R4, R70, R69 ;  /* 0x0000004546047220 */ /* 0x002fe20000400000 */
[----:B--2---:R-:W-:Y:S01]  /*1cd0*/  IMAD.U32 R0, R24, 0x10000, RZ ;  /* 0x0001000018007824 */ /* 0x004fe200078e00ff */
[----:B------:R-:W0:Y:S01]  /*1ce0*/  SHFL.BFLY PT, R70, R65, 0x10, 0x1f ;  /* 0x0e001f0041467f89 */ /* 0x000e2200000e0000 */
[----:B------:R-:W-:Y:S01]  /*1cf0*/  FSETP.GEU.AND P3, PT, |R33|, 1.175494350822287508e-38, PT ;  /* 0x008000002100780b */ /* 0x000fe20003f6e200 */
[----:B------:R-:W-:Y:S01]  /*1d00*/  FADD R7, R7, -R38 ;  /* 0x8000002607077221 */ /* 0x000fe20000000000 */
[----:B------:R-:W-:Y:S01]  /*1d10*/  FSEL R54, R54, RZ, P2 ;  /* 0x000000ff36367208 */ /* 0x000fe20001000000 */
[C---:B------:R-:W-:Y:S01]  /*1d20*/  FMUL R72, R33.reuse, 0.25 ;  /* 0x3e80000021487820 */ /* 0x040fe20000400000 */
[----:B------:R-:W-:Y:S01]  /*1d30*/  PRMT R24, R24, 0x7632, R24 ;  /* 0x0000763218187816 */ /* 0x000fe20000000018 */
[----:B------:R-:W-:Y:S01]  /*1d40*/  FFMA R5, R6, R39, R5 ;  /* 0x0000002706057223 */ /* 0x000fe20000000005 */
[----:B------:R-:W-:Y:S01]  /*1d50*/  FSETP.GT.AND P6, PT, |R33|, 8.50705917302346158658e+37, PT ;  /* 0x7e8000002100780b */ /* 0x000fe20003fc4200 */
[----:B------:R-:W-:Y:S01]  /*1d60*/  FMUL R6, R7, R7 ;  /* 0x0000000707067220 */ /* 0x000fe20000400000 */
[----:B------:R-:W-:Y:S01]  /*1d70*/  FSETP.NEU.AND P2, PT, R47, RZ, PT ;  /* 0x000000ff2f00720b */ /* 0x000fe20003f4d000 */
[----:B------:R-:W-:Y:S01]  /*1d80*/  FFMA R7, R7, R54, R38 ;  /* 0x0000003607077223 */ /* 0x000fe20000000026 */
[----:B------:R-:W-:Y:S01]  /*1d90*/  FSEL R0, R0, RZ, P0 ;  /* 0x000000ff00007208 */ /* 0x000fe20000000000 */
[----:B------:R-:W-:Y:S01]  /*1da0*/  IMAD.U32 R24, R24, 0x10000, RZ ;  /* 0x0001000018187824 */ /* 0x000fe200078e00ff */
[----:B------:R-:W-:-:S02]  /*1db0*/  FSEL R72, R72, R33, P6 ;  /* 0x0000002148487208 */ /* 0x000fc40003000000 */
[----:B------:R-:W-:Y:S01]  /*1dc0*/  FSEL R52, R52, RZ, P2 ;  /* 0x000000ff34347208 */ /* 0x000fe20001000000 */
[--C-:B------:R-:W-:Y:S01]  /*1dd0*/  FADD R0, R0, -R7.reuse ;  /* 0x8000000700007221 */ /* 0x100fe20000000000 */
[----:B------:R-:W-:Y:S01]  /*1de0*/  FSEL R24, R24, RZ, P0 ;  /* 0x000000ff18187208 */ /* 0x000fe20000000000 */
[----:B------:R-:W-:Y:S01]  /*1df0*/  @!P3 FMUL R72, R72, 16777216 ;  /* 0x4b8000004848b820 */ /* 0x000fe20000400000 */
[----:B------:R-:W-:Y:S01]  /*1e00*/  FMUL R6, R41, R6 ;  /* 0x0000000629067220 */ /* 0x000fe20000400000 */
[----:B------:R-:W-:Y:S01]  /*1e10*/  FSETP.NEU.AND P2, PT, R46, RZ, PT ;  /* 0x000000ff2e00720b */ /* 0x000fe20003f4d000 */
[C---:B------:R-:W-:Y:S01]  /*1e20*/  FFMA R7, R0.reuse, R52, R7 ;  /* 0x0000003400077223 */ /* 0x040fe20000000007 */
[----:B------:R-:W-:Y:S01]  /*1e30*/  FMUL R39, R0, R0 ;  /* 0x0000000000277220 */ /* 0x000fe20000400000 */
[C---:B------:R-:W-:Y:S01]  /*1e40*/  IMAD.U32 R0, R25.reuse, 0x10000, RZ ;  /* 0x0001000019007824 */ /* 0x040fe200078e00ff */
[----:B------:R-:W-:Y:S01]  /*1e50*/  FFMA R5, R54, R6, R5 ;  /* 0x0000000636057223 */ /* 0x000fe20000000005 */
[----:B------:R-:W-:Y:S01]  /*1e60*/  FSEL R10, R10, RZ, P2 ;  /* 0x000000ff0a0a7208 */ /* 0x000fe20001000000 */
[----:B------:R-:W-:Y:S01]  /*1e70*/  FADD R24, R24, -R7 ;  /* 0x8000000718187221 */ /* 0x000fe20000000000 */
[----:B------:R-:W1:Y:S01]  /*1e80*/  MUFU.RCP R72, R72 ;  /* 0x0000004800487308 */ /* 0x000e620000001000 */
[----:B------:R-:W-:Y:S01]  /*1e90*/  PRMT R25, R25, 0x7632, R25 ;  /* 0x0000763219197816 */ /* 0x000fe20000000019 */
[----:B------:R-:W-:Y:S01]  /*1ea0*/  FMUL R39, R8, R39 ;  /* 0x0000002708277220 */ /* 0x000fe20000400000 */
[----:B------:R-:W-:Y:S01]  /*1eb0*/  FADD R5, RZ, R5 ;  /* 0x00000005ff057221 */ /* 0x000fe20000000000 */
[----:B------:R-:W-:Y:S01]  /*1ec0*/  FSEL R0, R0, RZ, P0 ;  /* 0x000000ff00007208 */ /* 0x000fe20000000000 */
[C---:B------:R-:W-:Y:S01]  /*1ed0*/  FMUL R6, R24.reuse, R24 ;  /* 0x0000001818067220 */ /* 0x040fe20000400000 */
[----:B------:R-:W-:Y:S01]  /*1ee0*/  FSETP.NEU.AND P2, PT, R9, RZ, PT ;  /* 0x000000ff0900720b */ /* 0x000fe20003f4d000 */
[----:B0-----:R-:W-:Y:S01]  /*1ef0*/  FADD R70, -R65, R70 ;  /* 0x0000004641467221 */ /* 0x001fe20000000100 */
[----:B------:R-:W-:Y:S01]  /*1f00*/  FFMA R7, R24, R10, R7 ;  /* 0x0000000a18077223 */ /* 0x000fe20000000007 */
[----:B------:R-:W-:Y:S01]  /*1f10*/  IMAD.U32 R25, R25, 0x10000, RZ ;  /* 0x0001000019197824 */ /* 0x000fe200078e00ff */
[----:B------:R-:W-:Y:S01]  /*1f20*/  FFMA R5, R52, R39, R5 ;  /* 0x0000002734057223 */ /* 0x000fe20000000005 */
[----:B------:R-:W-:Y:S01]  /*1f30*/  FMUL R6, R47, R6 ;  /* 0x000000062f067220 */ /* 0x000fe20000400000 */
[----:B------:R-:W-:Y:S01]  /*1f40*/  FSEL R8, R43, RZ, P2 ;  /* 0x000000ff2b087208 */ /* 0x000fe20001000000 */
[----:B------:R-:W-:Y:S01]  /*1f50*/  FMUL R53, R70, R70 ;  /* 0x0000004646357220 */ /* 0x000fe20000400000 */
[----:B------:R-:W-:Y:S01]  /*1f60*/  FADD R0, R0, -R7 ;  /* 0x8000000700007221 */ /* 0x000fe20000000000 */
[----:B------:R-:W-:Y:S01]  /*1f70*/  @P6 FMUL R71, R71, 0.25 ;  /* 0x3e80000047476820 */ /* 0x000fe20000400000 */
[----:B------:R-:W-:Y:S01]  /*1f80*/  FFMA R5, R10, R6, R5 ;  /* 0x000000060a057223 */ /* 0x000fe20000000005 */
[----:B------:R-:W-:Y:S01]  /*1f90*/  FSETP.NEU.AND P2, PT, R34, RZ, PT ;  /* 0x000000ff2200720b */ /* 0x000fe20003f4d000 */
[----:B------:R-:W-:Y:S01]  /*1fa0*/  FMUL R53, R32, R53 ;  /* 0x0000003520357220 */ /* 0x000fe20000400000 */
[----:B------:R-:W-:Y:S01]  /*1fb0*/  FSEL R25, R25, RZ, P0 ;  /* 0x000000ff19197208 */ /* 0x000fe20000000000 */
[C---:B------:R-:W-:Y:S01]  /*1fc0*/  FFMA R6, R0.reuse, R8, R7 ;  /* 0x0000000800067223 */ /* 0x040fe20000000007 */
[----:B------:R-:W-:Y:S01]  /*1fd0*/  @!P3 FMUL R71, R71, 16777216 ;  /* 0x4b8000004747b820 */ /* 0x000fe20000400000 */
[----:B------:R-:W-:Y:S01]  /*1fe0*/  FMUL R39, R0, R0 ;  /* 0x0000000000277220 */ /* 0x000fe20000400000 */
[----:B------:R-:W0:Y:S01]  /*1ff0*/  SHFL.BFLY PT, R32, R33, 0x8, 0x1f ;  /* 0x0d001f0021207f89 */ /* 0x000e2200000e0000 */
[----:B------:R-:W-:Y:S01]  /*2000*/  IMAD.U32 R0, R26, 0x10000, RZ ;  /* 0x000100001a007824 */ /* 0x000fe200078e00ff */
[----:B------:R-:W-:Y:S01]  /*2010*/  FSEL R10, R55, RZ, P2 ;  /* 0x000000ff370a7208 */ /* 0x000fe20001000000 */
[--C-:B------:R-:W-:Y:S01]  /*2020*/  FADD R25, R25, -R6.reuse ;  /* 0x8000000619197221 */ /* 0x100fe20000000000 */
[----:B-1----:R-:W-:Y:S01]  /*2030*/  FMUL R72, R72, R71 ;  /* 0x0000004748487220 */ /* 0x002fe20000400000 */
[----:B------:R-:W-:Y:S01]  /*2040*/  FSETP.NEU.AND P3, PT, R33, RZ, PT ;  /* 0x000000ff2100720b */ /* 0x000fe20003f6d000 */
[----:B------:R-:W1:Y:S01]  /*2050*/  SHFL.BFLY PT, R38, R37, 0x10, 0x1f ;  /* 0x0e001f0025267f89 */ /* 0x000e6200000e0000 */
[----:B------:R-:W-:Y:S01]  /*2060*/  FSEL R0, R0, RZ, P0 ;  /* 0x000000ff00007208 */ /* 0x000fe20000000000 */
[C---:B------:R-:W-:Y:S01]  /*2070*/  FFMA R7, R25.reuse, R10, R6 ;  /* 0x0000000a19077223 */ /* 0x040fe20000000006 */
[----:B------:R-:W-:Y:S01]  /*2080*/  PRMT R26, R26, 0x7632, R26 ;  /* 0x000076321a1a7816 */ /* 0x000fe2000000001a */
[----:B------:R-:W-:Y:S01]  /*2090*/  FMUL R6, R25, R25 ;  /* 0x0000001919067220 */ /* 0x000fe20000400000 */
[----:B------:R-:W-:Y:S01]  /*20a0*/  FSEL R72, R72, RZ, P3 ;  /* 0x000000ff48487208 */ /* 0x000fe20001800000 */
[----:B------:R-:W-:Y:S01]  /*20b0*/  FMUL R39, R46, R39 ;  /* 0x000000272e277220 */ /* 0x000fe20000400000 */
[----:B------:R-:W-:Y:S01]  /*20c0*/  FSETP.NEU.AND P3, PT, R36, RZ, PT ;  /* 0x000000ff2400720b */ /* 0x000fe20003f6d000 */
[----:B------:R-:W-:Y:S01]  /*20d0*/  FADD R0, R0, -R7 ;  /* 0x8000000700007221 */ /* 0x000fe20000000000 */
[----:B------:R-:W-:Y:S01]  /*20e0*/  IMAD.U32 R26, R26, 0x10000, RZ ;  /* 0x000100001a1a7824 */ /* 0x000fe200078e00ff */
[----:B------:R-:W-:Y:S01]  /*20f0*/  FMUL R6, R9, R6 ;  /* 0x0000000609067220 */ /* 0x000fe20000400000 */
[----:B------:R-:W-:Y:S01]  /*2100*/  FSEL R56, R56, RZ, P3 ;  /* 0x000000ff38387208 */ /* 0x000fe20001800000 */
[----:B------:R-:W-:Y:S01]  /*2110*/  FFMA R5, R8, R39, R5 ;  /* 0x0000002708057223 */ /* 0x000fe20000000005 */
[----:B------:R-:W-:Y:S01]  /*2120*/  FMUL R9, R0, R0 ;  /* 0x0000000000097220 */ /* 0x000fe20000400000 */
[----:B------:R-:W-:-:S02]  /*2130*/  FSEL R26, R26, RZ, P0 ;  /* 0x000000ff1a1a7208 */ /* 0x000fc40000000000 */
[----:B------:R-:W-:Y:S01]  /*2140*/  FFMA R7, R0, R56, R7 ;  /* 0x0000003800077223 */ /* 0x000fe20000000007 */
[----:B------:R-:W-:Y:S01]  /*2150*/  FSETP.NEU.AND P2, PT, R35, RZ, PT ;  /* 0x000000ff2300720b */ /* 0x000fe20003f4d000 */
[----:B------:R-:W-:Y:S01]  /*2160*/  FFMA R5, R10, R6, R5 ;  /* 0x000000060a057223 */ /* 0x000fe20000000005 */
[----:B------:R-:W-:Y:S01]  /*2170*/  FMUL R9, R34, R9 ;  /* 0x0000000922097220 */ /* 0x000fe20000400000 */
[C---:B------:R-:W-:Y:S01]  /*2180*/  PRMT R0, R27.reuse, 0x7632, R0 ;  /* 0x000076321b007816 */ /* 0x040fe20000000000 */
[----:B------:R-:W-:Y:S01]  /*2190*/  IMAD.U32 R27, R27, 0x10000, RZ ;  /* 0x000100001b1b7824 */ /* 0x000fe200078e00ff */
[----:B------:R-:W-:Y:S01]  /*21a0*/  FADD R26, R26, -R7 ;  /* 0x800000071a1a7221 */ /* 0x000fe20000000000 */
[----:B------:R-:W-:Y:S01]  /*21b0*/  FSEL R6, R45, RZ, P2 ;  /* 0x000000ff2d067208 */ /* 0x000fe20001000000 */
[----:B------:R-:W-:Y:S01]  /*21c0*/  FFMA R5, R56, R9, R5 ;  /* 0x0000000938057223 */ /* 0x000fe20000000005 */
[----:B0-----:R-:W-:Y:S01]  /*21d0*/  FADD R9, R33, R32 ;  /* 0x0000002021097221 */ /* 0x001fe20000000000 */
[C---:B------:R-:W-:Y:S01]  /*21e0*/  FMUL R25, R26.reuse, R26 ;  /* 0x0000001a1a197220 */ /* 0x040fe20000400000 */
[----:B------:R-:W-:Y:S01]  /*21f0*/  FSEL R27, R27, RZ, P0 ;  /* 0x000000ff1b1b7208 */ /* 0x000fe20000000000 */
[----:B------:R-:W-:Y:S01]  /*2200*/  FFMA R26, R26, R6, R7 ;  /* 0x000000061a1a7223 */ /* 0x000fe20000000007 */
[----:B------:R-:W-:Y:S01]  /*2210*/  FSETP.NEU.AND P3, PT, R11, RZ, PT ;  /* 0x000000ff0b00720b */ /* 0x000fe20003f6d000 */
[----:B-1----:R-:W-:Y:S01]  /*2220*/  FADD R34, R37, R38 ;  /* 0x0000002625227221 */ /* 0x002fe20000000000 */
[----:B------:R-:W-:Y:S01]  /*2230*/  FSETP.GEU.AND P5, PT, |R9|, 1.175494350822287508e-38, PT ;  /* 0x008000000900780b */ /* 0x000fe20003fae200 */
[----:B------:R-:W-:Y:S01]  /*2240*/  FMUL R25, R36, R25 ;  /* 0x0000001924197220 */ /* 0x000fe20000400000 */
[----:B------:R-:W0:Y:S01]  /*2250*/  SHFL.BFLY PT, R67, R66, 0x10, 0x1f ;  /* 0x0e001f0042437f89 */ /* 0x000e2200000e0000 */
[----:B------:R-:W-:Y:S01]  /*2260*/  FSEL R44, R44, RZ, P3 ;  /* 0x000000ff2c2c7208 */ /* 0x000fe20001800000 */
[--C-:B------:R-:W-:Y:S01]  /*2270*/  FADD R27, R27, -R26.reuse ;  /* 0x8000001a1b1b7221 */ /* 0x100fe20000000000 */
[C---:B------:R-:W-:Y:S01]  /*2280*/  FMUL R8, R9.reuse, 0.25 ;  /* 0x3e80000009087820 */ /* 0x040fe20000400000 */
[----:B------:R-:W-:Y:S01]  /*2290*/  IMAD.U32 R0, R0, 0x10000, RZ ;  /* 0x0001000000007824 */ /* 0x000fe200078e00ff */
[----:B------:R-:W-:Y:S01]  /*22a0*/  FSETP.GT.AND P3, PT, |R9|, 8.50705917302346158658e+37, PT ;  /* 0x7e8000000900780b */ /* 0x000fe20003f64200 */
[----:B------:R-:W-:Y:S01]  /*22b0*/  FFMA R5, R6, R25, R5 ;  /* 0x0000001906057223 */ /* 0x000fe20000000005 */
[----:B------:R-:W-:Y:S01]  /*22c0*/  FSETP.GEU.AND P6, PT, |R34|, 1.175494350822287508e-38, PT ;  /* 0x008000002200780b */ /* 0x000fe20003fce200 */
[C---:B------:R-:W-:Y:S01]  /*22d0*/  FMUL R6, R27.reuse, R27 ;  /* 0x0000001b1b067220 */ /* 0x040fe20000400000 */
[----:B------:R-:W-:Y:S01]  /*22e0*/  FFMA R7, R27, R44, R26 ;  /* 0x0000002c1b077223 */ /* 0x000fe2000000001a */
[----:B------:R-:W-:Y:S01]  /*22f0*/  FSEL R25, R8, R9, P3 ;  /* 0x0000000908197208 */ /* 0x000fe20001800000 */
[----:B------:R-:W-:Y:S01]  /*2300*/  FMUL R27, R34, 0.25 ;  /* 0x3e800000221b7820 */ /* 0x000fe20000400000 */
[----:B------:R-:W-:-:S02]  /*2310*/  FSEL R0, R0, RZ, P0 ;  /* 0x000000ff00007208 */ /* 0x000fc40000000000 */
[----:B------:R-:W-:Y:S01]  /*2320*/  FSETP.NEU.AND P4, PT, R37, RZ, PT ;  /* 0x000000ff2500720b */ /* 0x000fe20003f8d000 */
[----:B------:R-:W-:Y:S01]  /*2330*/  FMUL R6, R35, R6 ;  /* 0x0000000623067220 */ /* 0x000fe20000400000 */
[----:B------:R-:W-:Y:S01]  /*2340*/  FSETP.GT.AND P2, PT, |R34|, 8.50705917302346158658e+37, PT ;  /* 0x7e8000002200780b */ /* 0x000fe20003f44200 */
[----:B------:R-:W1:Y:S01]  /*2350*/  SHFL.BFLY PT, R35, R34, 0x8, 0x1f ;  /* 0x0d001f0022237f89 */ /* 0x000e6200000e0000 */
[----:B------:R-:W-:Y:S01]  /*2360*/  @!P5 FMUL R25, R25, 16777216 ;  /* 0x4b8000001919d820 */ /* 0x000fe20000400000 */
[----:B------:R-:W-:Y:S01]  /*2370*/  FSEL R4, R4, RZ, P4 ;  /* 0x000000ff04047208 */ /* 0x000fe20002000000 */
[----:B------:R-:W-:Y:S01]  /*2380*/  FADD R0, R0, -R7 ;  /* 0x8000000700007221 */ /* 0x000fe20000000000 */
[----:B------:R-:W-:Y:S01]  /*2390*/  FSEL R27, R27, R34, P2 ;  /* 0x000000221b1b7208 */ /* 0x000fe20001000000 */
[----:B------:R-:W-:Y:S02]  /*23a0*/  FFMA R65, R70, R72, R65 ;  /* 0x0000004846417223 */ /* 0x000fe40000000041 */
[C---:B------:R-:W-:Y:S01]  /*23b0*/  FMUL R8, R0.reuse, R0 ;  /* 0x0000000000087220 */ /* 0x040fe20000400000 */
[----:B------:R-:W-:Y:S01]  /*23c0*/  FFMA R0, R0, R4, R7 ;  /* 0x0000000400007223 */ /* 0x000fe20000000007 */
[----:B------:R-:W-:Y:S01]  /*23d0*/  @!P6 FMUL R27, R27, 16777216 ;  /* 0x4b8000001b1be820 */ /* 0x000fe20000400000 */
[----:B------:R-:W2:Y:S01]  /*23e0*/  MUFU.RCP R25, R25 ;  /* 0x0000001900197308 */ /* 0x000ea20000001000 */
[----:B------:R-:W-:Y:S01]  /*23f0*/  FADD R5, RZ, R5 ;  /* 0x00000005ff057221 */ /* 0x000fe20000000000 */
[----:B------:R-:W3:Y:S01]  /*2400*/  SHFL.BFLY PT, R10, R65, 0x8, 0x1f ;  /* 0x0d001f00410a7f89 */ /* 0x000ee200000e0000 */
[----:B------:R-:W-:-:S02]  /*2410*/  FMUL R8, R11, R8 ;  /* 0x000000080b087220 */ /* 0x000fc40000400000 */
[----:B------:R-:W-:Y:S01]  /*2420*/  FFMA R5, R44, R6, R5 ;  /* 0x000000062c057223 */ /* 0x000fe20000000005 */
[----:B------:R-:W4:Y:S02]  /*2430*/  SHFL.BFLY PT, R7, R0, 0x10, 0x1f ;  /* 0x0e001f0000077f89 */ /* 0x000f2400000e0000 */
[----:B------:R-:W5:Y:S01]  /*2440*/  MUFU.RCP R27, R27 ;  /* 0x0000001b001b7308 */ /* 0x000f620000001000 */
[----:B0-----:R-:W-:Y:S01]  /*2450*/  FADD R67, R66, R67 ;  /* 0x0000004342437221 */ /* 0x001fe20000000000 */
[----:B------:R-:W-:Y:S01]  /*2460*/  @P3 FMUL R32, R32, 0.25 ;  /* 0x3e80000020203820 */ /* 0x000fe20000400000 */
[----:B------:R-:W-:Y:S01]  /*2470*/  FFMA R5, R4, R8, R5 ;  /* 0x0000000804057223 */ /* 0x000fe20000000005 */
[----:B------:R-:W0:Y:S01]  /*2480*/  SHFL.BFLY PT, R6, R9, 0x4, 0x1f ;  /* 0x0c801f0009067f89 */ /* 0x000e2200000e0000 */
[----:B------:R-:W-:Y:S01]  /*2490*/  FFMA R53, R72, R53, R67 ;  /* 0x0000003548357223 */ /* 0x000fe20000000043 */
[----:B------:R-:W-:Y:S01]  /*24a0*/  @!P5 FMUL R32, R32, 16777216 ;  /* 0x4b8000002020d820 */ /* 0x000fe20000400000 */
[----:B------:R-:W-:Y:S01]  /*24b0*/  @P2 FMUL R38, R38, 0.25 ;  /* 0x3e80000026262820 */ /* 0x000fe20000400000 */
[----:B------:R-:W0:Y:S02]  /*24c0*/  SHFL.BFLY PT, R8, R5, 0x10, 0x1f ;  /* 0x0e001f0005087f89 */ /* 0x000e2400000e0000 */
[----:B--2---:R-:W-:Y:S01]  /*24d0*/  FMUL R25, R25, R32 ;  /* 0x0000002019197220 */ /* 0x004fe20000400000 */
[----:B-1----:R-:W-:Y:S01]  /*24e0*/  FADD R32, R34, R35 ;  /* 0x0000002322207221 */ /* 0x002fe20000000000 */
[----:B------:R-:W1:Y:S01]  /*24f0*/  SHFL.BFLY PT, R24, R53, 0x8, 0x1f ;  /* 0x0d001f0035187f89 */ /* 0x000e6200000e0000 */
[----:B------:R-:W-:Y:S01]  /*2500*/  @!P6 FMUL R38, R38, 16777216 ;  /* 0x4b8000002626e820 */ /* 0x000fe20000400000 */
[----:B------:R-:W-:-:S02]  /*2510*/  FSETP.NEU.AND P2, PT, R9, RZ, PT ;  /* 0x000000ff0900720b */ /* 0x000fc40003f4d000 */
[----:B------:R-:W-:Y:S01]  /*2520*/  FSETP.GEU.AND P5, PT, |R32|, 1.175494350822287508e-38, PT ;  /* 0x008000002000780b */ /* 0x000fe20003fae200 */
[----:B-----5:R-:W-:Y:S01]  /*2530*/  FMUL R27, R27, R38 ;  /* 0x000000261b1b7220 */ /* 0x020fe20000400000 */
[----:B------:R-:W-:Y:S01]  /*2540*/  FSETP.NEU.AND P3, PT, R34, RZ, PT ;  /* 0x000000ff2200720b */ /* 0x000fe20003f6d000 */
[C---:B------:R-:W-:Y:S01]  /*2550*/  FMUL R39, R32.reuse, 0.25 ;  /* 0x3e80000020277820 */ /* 0x040fe20000400000 */
[----:B------:R-:W-:Y:S01]  /*2560*/  FSEL R25, R25, RZ, P2 ;  /* 0x000000ff19197208 */ /* 0x000fe20001000000 */
[----:B------:R-:W2:Y:S01]  /*2570*/  SHFL.BFLY PT, R41, R32, 0x4, 0x1f ;  /* 0x0c801f0020297f89 */ /* 0x000ea200000e0000 */
[----:B------:R-:W-:Y:S01]  /*2580*/  FSETP.GT.AND P2, PT, |R32|, 8.50705917302346158658e+37, PT ;  /* 0x7e8000002000780b */ /* 0x000fe20003f44200 */
[----:B---3--:R-:W-:Y:S01]  /*2590*/  FADD R10, -R65, R10 ;  /* 0x0000000a410a7221 */ /* 0x008fe20000000100 */
[----:B------:R-:W-:Y:S01]  /*25a0*/  FSEL R27, R27, RZ, P3 ;  /* 0x000000ff1b1b7208 */ /* 0x000fe20001800000 */
[----:B----4-:R-:W-:Y:S01]  /*25b0*/  FADD R11, -R0, R7 ;  /* 0x00000007000b7221 */ /* 0x010fe20000000100 */
[----:B------:R-:W-:Y:S01]  /*25c0*/  FSEL R39, R39, R32, P2 ;  /* 0x0000002027277208 */ /* 0x000fe20001000000 */
[C---:B------:R-:W-:Y:S01]  /*25d0*/  FFMA R65, R10.reuse, R25, R65 ;  /* 0x000000190a417223 */ /* 0x040fe20000000041 */
[----:B------:R-:W-:Y:S01]  /*25e0*/  FMUL R10, R10, R10 ;  /* 0x0000000a0a0a7220 */ /* 0x000fe20000400000 */
[----:B------:R-:W-:Y:S01]  /*25f0*/  FFMA R26, R11, R27, R0 ;  /* 0x0000001b0b1a7223 */ /* 0x000fe20000000000 */
[----:B0-----:R-:W-:Y:S01]  /*2600*/  FADD R4, R9, R6 ;  /* 0x0000000609047221 */ /* 0x001fe20000000000 */
[----:B------:R-:W-:Y:S01]  /*2610*/  FMUL R0, R11, R11 ;  /* 0x0000000b0b007220 */ /* 0x000fe20000400000 */
[----:B------:R-:W-:Y:S01]  /*2620*/  @!P5 FMUL R39, R39, 16777216 ;  /* 0x4b8000002727d820 */ /* 0x000fe20000400000 */
[----:B------:R-:W-:Y:S01]  /*2630*/  FMUL R10, R33, R10 ;  /* 0x0000000a210a7220 */ /* 0x000fe20000400000 */
[----:B------:R-:W-:Y:S01]  /*2640*/  FADD R8, R5, R8 ;  /* 0x0000000805087221 */ /* 0x000fe20000000000 */
[----:B------:R-:W-:Y:S01]  /*2650*/  FMUL R0, R37, R0 ;  /* 0x0000000025007220 */ /* 0x000fe20000400000 */
[----:B------:R-:W0:Y:S01]  /*2660*/  SHFL.BFLY PT, R33, R26, 0x8, 0x1f ;  /* 0x0d001f001a217f89 */ /* 0x000e2200000e0000 */
[C---:B------:R-:W-:Y:S01]  /*2670*/  FSETP.GT.AND P4, PT, |R4|.reuse, 8.50705917302346158658e+37, PT ;  /* 0x7e8000000400780b */ /* 0x040fe20003f84200 */
[----:B------:R-:W3:Y:S01]  /*2680*/  MUFU.RCP R36, R39 ;  /* 0x0000002700247308 */ /* 0x000ee20000001000 */
[----:B-1----:R-:W-:Y:S01]  /*2690*/  FADD R24, R53, R24 ;  /* 0x0000001835187221 */ /* 0x002fe20000000000 */
[----:B------:R-:W-:Y:S01]  /*26a0*/  FFMA R8, R27, R0, R8 ;  /* 0x000000001b087223 */ /* 0x000fe20000000008 */
[C---:B------:R-:W-:Y:S01]  /*26b0*/  FSETP.GEU.AND P3, PT, |R4|.reuse, 1.175494350822287508e-38, PT ;  /* 0x008000000400780b */ /* 0x040fe20003f6e200 */
[----:B------:R-:W-:Y:S01]  /*26c0*/  FMUL R7, R4, 0.25 ;  /* 0x3e80000004077820 */ /* 0x000fe20000400000 */
[----:B------:R-:W-:Y:S01]  /*26d0*/  FFMA R10, R25, R10, R24 ;  /* 0x0000000a190a7223 */ /* 0x000fe20000000018 */
[----:B------:R-:W-:Y:S01]  /*26e0*/  @P2 FMUL R35, R35, 0.25 ;  /* 0x3e80000023232820 */ /* 0x000fe20000400000 */
[----:B------:R-:W1:Y:S01]  /*26f0*/  SHFL.BFLY PT, R25, R8, 0x8, 0x1f ;  /* 0x0d001f0008197f89 */ /* 0x000e6200000e0000 */
[----:B--2---:R-:W-:Y:S01]  /*2700*/  FADD R37, R32, R41 ;  /* 0x0000002920257221 */ /* 0x004fe20000000000 */
[----:B------:R-:W-:Y:S01]  /*2710*/  FSEL R7, R7, R4, P4 ;  /* 0x0000000407077208 */ /* 0x000fe20002000000 */
[----:B------:R-:W-:Y:S01]  /*2720*/  @!P5 FMUL R35, R35, 16777216 ;  /* 0x4b8000002323d820 */ /* 0x000fe20000400000 */
[----:B------:R-:W2:Y:S01]  /*2730*/  SHFL.BFLY PT, R11, R4, 0x2, 0x1f ;  /* 0x0c401f00040b7f89 */ /* 0x000ea200000e0000 */
[----:B------:R-:W-:-:S03]  /*2740*/  @P4 FMUL R6, R6, 0.25 ;  /* 0x3e80000006064820 */ /* 0x000fc60000400000 */
[----:B------:R-:W4:Y:S01]  /*2750*/  SHFL.BFLY PT, R0, R65, 0x4, 0x1f ;  /* 0x0c801f0041007f89 */ /* 0x000f2200000e0000 */
[----:B------:R-:W-:Y:S01]  /*2760*/  @!P3 FMUL R7, R7, 16777216 ;  /* 0x4b8000000707b820 */ /* 0x000fe20000400000 */
[C---:B------:R-:W-:Y:S01]  /*2770*/  FSETP.GEU.AND P2, PT, |R37|.reuse, 1.175494350822287508e-38, PT ;  /* 0x008000002500780b */ /* 0x040fe20003f4e200 */
[----:B------:R-:W-:Y:S01]  /*2780*/  @!P3 FMUL R6, R6, 16777216 ;  /* 0x4b8000000606b820 */ /* 0x000fe20000400000 */
[----:B---3--:R-:W-:Y:S01]  /*2790*/  FMUL R36, R36, R35 ;  /* 0x0000002324247220 */ /* 0x008fe20000400000 */
[----:B------:R-:W-:Y:S01]  /*27a0*/  FSETP.NEU.AND P3, PT, R32, RZ, PT ;  /* 0x000000ff2000720b */ /* 0x000fe20003f6d000 */
[----:B------:R-:W3:Y:S01]  /*27b0*/  SHFL.BFLY PT, R38, R37, 0x2, 0x1f ;  /* 0x0c401f0025267f89 */ /* 0x000ee200000e0000 */
[C---:B------:R-:W-:Y:S01]  /*27c0*/  FMUL R24, R37.reuse, 0.25 ;  /* 0x3e80000025187820 */ /* 0x040fe20000400000 */
[----:B------:R-:W-:Y:S02]  /*27d0*/  FSETP.GT.AND P4, PT, |R37|, 8.50705917302346158658e+37, PT ;  /* 0x7e8000002500780b */ /* 0x000fe40003f84200 */
[----:B------:R-:W5:Y:S01]  /*27e0*/  SHFL.BFLY PT, R5, R10, 0x4, 0x1f ;  /* 0x0c801f000a057f89 */ /* 0x000f6200000e0000 */
[----:B------:R-:W-:Y:S01]  /*27f0*/  FSEL R36, R36, RZ, P3 ;  /* 0x000000ff24247208 */ /* 0x000fe20001800000 */
[----:B------:R-:W4:Y:S01]  /*2800*/  MUFU.RCP R7, R7 ;  /* 0x0000000700077308 */ /* 0x000f220000001000 */
[----:B0-----:R-:W-:Y:S01]  /*2810*/  FADD R33, -R26, R33 ;  /* 0x000000211a217221 */ /* 0x001fe20000000100 */
[----:B------:R-:W-:-:S03]  /*2820*/  FSEL R24, R24, R37, P4 ;  /* 0x0000002518187208 */ /* 0x000fc60002000000 */
[C---:B------:R-:W-:Y:S01]  /*2830*/  FFMA R26, R33.reuse, R36, R26 ;  /* 0x00000024211a7223 */ /* 0x040fe2000000001a */
[----:B------:R-:W-:Y:S01]  /*2840*/  FMUL R27, R33, R33 ;  /* 0x00000021211b7220 */ /* 0x000fe20000400000 */
[----:B------:R-:W-:Y:S01]  /*2850*/  @!P2 FMUL R24, R24, 16777216 ;  /* 0x4b8000001818a820 */ /* 0x000fe20000400000 */
[----:B-1----:R-:W-:Y:S02]  /*2860*/  FADD R25, R8, R25 ;  /* 0x0000001908197221 */ /* 0x002fe40000000000 */
[----:B------:R-:W-:Y:S01]  /*2870*/  FMUL R27, R34, R27 ;  /* 0x0000001b221b7220 */ /* 0x000fe20000400000 */
[----:B------:R-:W0:Y:S01]  /*2880*/  SHFL.BFLY PT, R33, R26, 0x4, 0x1f ;  /* 0x0c801f001a217f89 */ /* 0x000e2200000e0000 */
[----:B------:R1:W0:Y:S01]  /*2890*/  MUFU.RCP R34, R24 ;  /* 0x0000001800227308 */ /* 0x0002220000001000 */
[----:B--2---:R-:W-:Y:S01]  /*28a0*/  FADD R8, R4, R11 ;  /* 0x0000000b04087221 */ /* 0x004fe20000000000 */
[----:B------:R-:W-:Y:S01]  /*28b0*/  FFMA R27, R36, R27, R25 ;  /* 0x0000001b241b7223 */ /* 0x000fe20000000019 */
[----:B----4-:R-:W-:Y:S01]  /*28c0*/  FADD R0, -R65, R0 ;  /* 0x0000000041007221 */ /* 0x010fe20000000100 */
[----:B------:R-:W-:Y:S01]  /*28d0*/  FMUL R7, R7, R6 ;  /* 0x0000000607077220 */ /* 0x000fe20000400000 */
[----:B------:R-:W-:Y:S01]  /*28e0*/  @P4 FMUL R41, R41, 0.25 ;  /* 0x3e80000029294820 */ /* 0x000fe20000400000 */
[----:B------:R-:W-:Y:S01]  /*28f0*/  FSETP.NEU.AND P4, PT, R4, RZ, PT ;  /* 0x000000ff0400720b */ /* 0x000fe20003f8d000 */
[----:B------:R-:W-:Y:S01]  /*2900*/  FMUL R6, R0, R0 ;  /* 0x0000000000067220 */ /* 0x000fe20000400000 */
[----:B------:R-:W-:Y:S01]  /*2910*/  FSETP.GEU.AND P3, PT, |R8|, 1.175494350822287508e-38, PT ;  /* 0x008000000800780b */ /* 0x000fe20003f6e200 */
[----:B-1----:R-:W1:Y:S01]  /*2920*/  SHFL.BFLY PT, R24, R27, 0x4, 0x1f ;  /* 0x0c801f001b187f89 */ /* 0x002e6200000e0000 */
[----:B---3--:R-:W-:Y:S01]  /*2930*/  FADD R36, R37, R38 ;  /* 0x0000002625247221 */ /* 0x008fe20000000000 */
[----:B-----5:R-:W-:Y:S01]  /*2940*/  FADD R10, R10, R5 ;  /* 0x000000050a0a7221 */ /* 0x020fe20000000000 */
[----:B------:R-:W-:Y:S01]  /*2950*/  FSEL R7, R7, RZ, P4 ;  /* 0x000000ff07077208 */ /* 0x000fe20002000000 */
[C---:B------:R-:W-:Y:S01]  /*2960*/  FMUL R5, R8.reuse, 0.25 ;  /* 0x3e80000008057820 */ /* 0x040fe20000400000 */
[----:B------:R-:W-:Y:S01]  /*2970*/  FMUL R6, R9, R6 ;  /* 0x0000000609067220 */ /* 0x000fe20000400000 */
[----:B------:R-:W-:Y:S01]  /*2980*/  @!P2 FMUL R41, R41, 16777216 ;  /* 0x4b8000002929a820 */ /* 0x000fe20000400000 */
[----:B------:R-:W-:Y:S01]  /*2990*/  FSETP.GT.AND P4, PT, |R8|, 8.50705917302346158658e+37, PT ;  /* 0x7e8000000800780b */ /* 0x000fe20003f84200 */
[----:B------:R-:W-:Y:S01]  /*29a0*/  FFMA R0, R0, R7, R65 ;  /* 0x0000000700007223 */ /* 0x000fe20000000041 */
[----:B------:R-:W-:Y:S01]  /*29b0*/  FSETP.GEU.AND P2, PT, |R36|, 1.175494350822287508e-38, PT ;  /* 0x008000002400780b */ /* 0x000fe20003f4e200 */
[----:B0-----:R-:W-:Y:S01]  /*29c0*/  FMUL R34, R34, R41 ;  /* 0x0000002922227220 */ /* 0x001fe20000400000 */
[----:B------:R-:W-:Y:S01]  /*29d0*/  FSEL R9, R5, R8, P4 ;  /* 0x0000000805097208 */ /* 0x000fe20002000000 */
[----:B------:R-:W-:Y:S01]  /*29e0*/  FFMA R6, R7, R6, R10 ;  /* 0x0000000607067223 */ /* 0x000fe2000000000a */
[----:B------:R-:W-:Y:S01]  /*29f0*/  FMUL R7, R36, 0.25 ;  /* 0x3e80000024077820 */ /* 0x000fe20000400000 */
[----:B------:R-:W-:-:S02]  /*2a00*/  FSETP.NEU.AND P6, PT, R37, RZ, PT ;  /* 0x000000ff2500720b */ /* 0x000fc40003fcd000 */
[----:B------:R-:W-:Y:S01]  /*2a10*/  FSETP.GT.AND P5, PT, |R36|, 8.50705917302346158658e+37, PT ;  /* 0x7e8000002400780b */ /* 0x000fe20003fa4200 */
[----:B------:R-:W0:Y:S01]  /*2a20*/  SHFL.BFLY PT, R5, R0, 0x2, 0x1f ;  /* 0x0c401f0000057f89 */ /* 0x000e2200000e0000 */
[----:B------:R-:W-:Y:S01]  /*2a30*/  @!P3 FMUL R9, R9, 16777216 ;  /* 0x4b8000000909b820 */ /* 0x000fe20000400000 */
[----:B------:R-:W-:Y:S02]  /*2a40*/  FSEL R34, R34, RZ, P6 ;  /* 0x000000ff22227208 */ /* 0x000fe40003000000 */
[----:B------:R-:W2:Y:S01]  /*2a50*/  SHFL.BFLY PT, R25, R8, 0x1, 0x1f ;  /* 0x0c201f0008197f89 */ /* 0x000ea200000e0000 */
[----:B------:R-:W-:Y:S01]  /*2a60*/  FSEL R39, R7, R36, P5 ;  /* 0x0000002407277208 */ /* 0x000fe20002800000 */
[----:B------:R-:W-:Y:S01]  /*2a70*/  FADD R33, -R26, R33 ;  /* 0x000000211a217221 */ /* 0x000fe20000000100 */
[----:B------:R-:W3:Y:S01]  /*2a80*/  MUFU.RCP R10, R9 ;  /* 0x00000009000a7308 */ /* 0x000ee20000001000 */
[----:B------:R-:W4:Y:S02]  /*2a90*/  SHFL.BFLY PT, R41, R36, 0x1, 0x1f ;  /* 0x0c201f0024297f89 */ /* 0x000f2400000e0000 */
[----:B------:R-:W-:Y:S01]  /*2aa0*/  FFMA R26, R33, R34, R26 ;  /* 0x00000022211a7223 */ /* 0x000fe2000000001a */
[----:B------:R-:W-:Y:S01]  /*2ab0*/  @!P2 FMUL R39, R39, 16777216 ;  /* 0x4b8000002727a820 */ /* 0x000fe20000400000 */
[----:B------:R-:W-:Y:S01]  /*2ac0*/  FMUL R33, R33, R33 ;  /* 0x0000002121217220 */ /* 0x000fe20000400000 */
[----:B------:R-:W5:Y:S01]  /*2ad0*/  SHFL.BFLY PT, R7, R6, 0x2, 0x1f ;  /* 0x0c401f0006077f89 */ /* 0x000f6200000e0000 */
[----:B-1----:R-:W-:-:S02]  /*2ae0*/  FADD R27, R27, R24 ;  /* 0x000000181b1b7221 */ /* 0x002fc40000000000 */
[----:B------:R-:W-:Y:S01]  /*2af0*/  FMUL R33, R32, R33 ;  /* 0x0000002120217220 */ /* 0x000fe20000400000 */
[----:B------:R-:W1:Y:S01]  /*2b00*/  SHFL.BFLY PT, R35, R26, 0x2, 0x1f ;  /* 0x0c401f001a237f89 */ /* 0x000e6200000e0000 */
[----:B------:R-:W-:Y:S01]  /*2b10*/  @P4 FMUL R11, R11, 0.25 ;  /* 0x3e8000000b0b4820 */ /* 0x000fe20000400000 */
[----:B------:R-:W4:Y:S01]  /*2b20*/  MUFU.RCP R39, R39 ;  /* 0x0000002700277308 */ /* 0x000f220000001000 */
[----:B------:R-:W-:Y:S02]  /*2b30*/  FFMA R27, R34, R33, R27 ;  /* 0x00000021221b7223 */ /* 0x000fe4000000001b */
[----:B------:R-:W-:Y:S01]  /*2b40*/  @!P3 FMUL R11, R11, 16777216 ;  /* 0x4b8000000b0bb820 */ /* 0x000fe20000400000 */
[----:B------:R-:W-:Y:S02]  /*2b50*/  @P5 FMUL R38, R38, 0.25 ;  /* 0x3e80000026265820 */ /* 0x000fe40000400000 */
[----:B------:R-:W1:Y:S01]  /*2b60*/  SHFL.BFLY PT, R24, R27, 0x2, 0x1f ;  /* 0x0c401f001b187f89 */ /* 0x000e6200000e0000 */
[----:B---3--:R-:W-:Y:S01]  /*2b70*/  FMUL R10, R10, R11 ;  /* 0x0000000b0a0a7220 */ /* 0x008fe20000400000 */
[----:B------:R-:W-:Y:S01]  /*2b80*/  FSETP.NEU.AND P3, PT, R8, RZ, PT ;  /* 0x000000ff0800720b */ /* 0x000fe20003f6d000 */
[----:B0-----:R-:W-:Y:S01]  /*2b90*/  FADD R5, -R0, R5 ;  /* 0x0000000500057221 */ /* 0x001fe20000000100 */
[----:B--2---:R-:W-:Y:S01]  /*2ba0*/  FADD R11, R8, R25 ;  /* 0x00000019080b7221 */ /* 0x004fe20000000000 */
[----:B------:R-:W-:Y:S01]  /*2bb0*/  @!P2 FMUL R38, R38, 16777216 ;  /* 0x4b8000002626a820 */ /* 0x000fe20000400000 */
[----:B------:R-:W-:Y:S01]  /*2bc0*/  FSEL R10, R10, RZ, P3 ;  /* 0x000000ff0a0a7208 */ /* 0x000fe20001800000 */
[----:B------:R-:W-:Y:S01]  /*2bd0*/  FMUL R9, R5, R5 ;  /* 0x0000000505097220 */ /* 0x000fe20000400000 */
[C---:B----4-:R-:W-:Y:S01]  /*2be0*/  FADD R32, R36.reuse, R41 ;  /* 0x0000002924207221 */ /* 0x050fe20000000000 */
[----:B------:R-:W-:Y:S01]  /*2bf0*/  FSETP.GEU.AND P4, PT, |R11|, 1.175494350822287508e-38, PT ;  /* 0x008000000b00780b */ /* 0x000fe20003f8e200 */
[----:B------:R-:W-:Y:S01]  /*2c00*/  FMUL R39, R39, R38 ;  /* 0x0000002627277220 */ /* 0x000fe20000400000 */
[----:B------:R-:W-:Y:S01]  /*2c10*/  FSETP.NEU.AND P2, PT, R36, RZ, PT ;  /* 0x000000ff2400720b */ /* 0x000fe20003f4d000 */
[----:B------:R-:W-:Y:S01]  /*2c20*/  FFMA R5, R5, R10, R0 ;  /* 0x0000000a05057223 */ /* 0x000fe20000000000 */
[----:B-----5:R-:W-:Y:S01]  /*2c30*/  FADD R7, R6, R7 ;  /* 0x0000000706077221 */ /* 0x020fe20000000000 */
[----:B------:R-:W-:Y:S01]  /*2c40*/  FMUL R9, R4, R9 ;  /* 0x0000000904097220 */ /* 0x000fe20000400000 */
[C---:B------:R-:W-:Y:S01]  /*2c50*/  FMUL R0, R11.reuse, 0.25 ;  /* 0x3e8000000b007820 */ /* 0x040fe20000400000 */
[----:B------:R-:W-:-:S02]  /*2c60*/  FSETP.GT.AND P3, PT, |R11|, 8.50705917302346158658e+37, PT ;  /* 0x7e8000000b00780b */ /* 0x000fc40003f64200 */
[----:B------:R-:W-:Y:S01]  /*2c70*/  FSEL R39, R39, RZ, P2 ;  /* 0x000000ff27277208 */ /* 0x000fe20001000000 */
[----:B------:R-:W-:Y:S01]  /*2c80*/  FFMA R7, R10, R9, R7 ;  /* 0x000000090a077223 */ /* 0x000fe20000000007 */
[----:B------:R-:W-:Y:S01]  /*2c90*/  FSETP.GEU.AND P2, PT, |R32|, 1.175494350822287508e-38, PT ;  /* 0x008000002000780b */ /* 0x000fe20003f4e200 */
[----:B-1----:R-:W-:Y:S01]  /*2ca0*/  FADD R35, -R26, R35 ;  /* 0x000000231a237221 */ /* 0x002fe20000000100 */
[----:B------:R-:W-:Y:S01]  /*2cb0*/  FSEL R9, R0, R11, P3 ;  /* 0x0000000b00097208 */ /* 0x000fe20001800000 */
[C---:B------:R-:W-:Y:S01]  /*2cc0*/  FMUL R33, R32.reuse, 0.25 ;  /* 0x3e80000020217820 */ /* 0x040fe20000400000 */
[----:B------:R-:W-:Y:S01]  /*2cd0*/  FSETP.GT.AND P5, PT, |R32|, 8.50705917302346158658e+37, PT ;  /* 0x7e8000002000780b */ /* 0x000fe20003fa4200 */
[C---:B------:R-:W-:Y:S01]  /*2ce0*/  FFMA R26, R35.reuse, R39, R26 ;  /* 0x00000027231a7223 */ /* 0x040fe2000000001a */
[----:B------:R-:W-:Y:S01]  /*2cf0*/  FMUL R0, R35, R35 ;  /* 0x0000002323007220 */ /* 0x000fe20000400000 */
[----:B------:R-:W-:Y:S01]  /*2d00*/  @!P4 FMUL R9, R9, 16777216 ;  /* 0x4b8000000909c820 */ /* 0x000fe20000400000 */
[----:B------:R-:W-:Y:S01]  /*2d10*/  FSEL R34, R33, R32, P5 ;  /* 0x0000002021227208 */ /* 0x000fe20002800000 */
[----:B------:R-:W0:Y:S01]  /*2d20*/  SHFL.BFLY PT, R4, R5, 0x1, 0x1f ;  /* 0x0c201f0005047f89 */ /* 0x000e2200000e0000 */
[----:B------:R-:W-:Y:S01]  /*2d30*/  FADD R24, R27, R24 ;  /* 0x000000181b187221 */ /* 0x000fe20000000000 */
[----:B------:R-:W-:Y:S01]  /*2d40*/  FMUL R0, R37, R0 ;  /* 0x0000000025007220 */ /* 0x000fe20000400000 */
[----:B------:R-:W1:Y:S01]  /*2d50*/  MUFU.RCP R10, R9 ;  /* 0x00000009000a7308 */ /* 0x000e620000001000 */
[----:B------:R-:W2:Y:S01]  /*2d60*/  SHFL.BFLY PT, R27, R26, 0x1, 0x1f ;  /* 0x0c201f001a1b7f89 */ /* 0x000ea200000e0000 */
[----:B------:R-:W-:Y:S01]  /*2d70*/  @!P2 FMUL R34, R34, 16777216 ;  /* 0x4b8000002222a820 */ /* 0x000fe20000400000 */
[----:B------:R-:W-:-:S02]  /*2d80*/  FFMA R24, R39, R0, R24 ;  /* 0x0000000027187223 */ /* 0x000fc40000000018 */
[----:B------:R-:W3:Y:S01]  /*2d90*/  SHFL.BFLY PT, R6, R7, 0x1, 0x1f ;  /* 0x0c201f0007067f89 */ /* 0x000ee200000e0000 */
[----:B------:R-:W-:Y:S02]  /*2da0*/  @P3 FMUL R25, R25, 0.25 ;  /* 0x3e80000019193820 */ /* 0x000fe40000400000 */
[----:B------:R-:W4:Y:S01]  /*2db0*/  MUFU.RCP R34, R34 ;  /* 0x0000002200227308 */ /* 0x000f220000001000 */
[----:B------:R-:W5:Y:S01]  /*2dc0*/  SHFL.BFLY PT, R33, R24, 0x1, 0x1f ;  /* 0x0c201f0018217f89 */ /* 0x000f6200000e0000 */
[----:B------:R-:W-:Y:S01]  /*2dd0*/  @!P4 FMUL R25, R25, 16777216 ;  /* 0x4b8000001919c820 */ /* 0x000fe20000400000 */
[----:B------:R-:W-:Y:S01]  /*2de0*/  @P5 FMUL R41, R41, 0.25 ;  /* 0x3e80000029295820 */ /* 0x000fe20000400000 */
[----:B------:R-:W-:Y:S02]  /*2df0*/  FSETP.NEU.AND P4, PT, R11, RZ, PT ;  /* 0x000000ff0b00720b */ /* 0x000fe40003f8d000 */
[----:B-1----:R-:W-:Y:S01]  /*2e00*/  FMUL R10, R10, R25 ;  /* 0x000000190a0a7220 */ /* 0x002fe20000400000 */
[----:B------:R-:W-:Y:S01]  /*2e10*/  @!P2 FMUL R41, R41, 16777216 ;  /* 0x4b8000002929a820 */ /* 0x000fe20000400000 */
[----:B------:R-:W-:-:S02]  /*2e20*/  SHF.R.U32.HI R35, RZ, 0x5, R13 ;  /* 0x00000005ff237819 */ /* 0x000fc4000001160d */
[----:B------:R-:W-:Y:S01]  /*2e30*/  LOP3.LUT R0, R13, 0x100, RZ, 0xc0, !PT ;  /* 0x000001000d007812 */ /* 0x000fe200078ec0ff */
[----:B0-----:R-:W-:Y:S01]  /*2e40*/  FADD R4, -R5, R4 ;  /* 0x0000000405047221 */ /* 0x001fe20000000100 */
[----:B------:R-:W-:Y:S01]  /*2e50*/  FSEL R10, R10, RZ, P4 ;  /* 0x000000ff0a0a7208 */ /* 0x000fe20002000000 */
[----:B----4-:R-:W-:Y:S01]  /*2e60*/  FMUL R34, R34, R41 ;  /* 0x0000002922227220 */ /* 0x010fe20000400000 */
[----:B--2---:R-:W-:Y:S01]  /*2e70*/  FADD R27, -R26, R27 ;  /* 0x0000001b1a1b7221 */ /* 0x004fe20000000100 */
[----:B------:R-:W-:Y:S01]  /*2e80*/  SGXT.U32 R35, R35, 0x3 ;  /* 0x000000032323781a */ /* 0x000fe20000000000 */
[C---:B------:R-:W-:Y:S01]  /*2e90*/  FMUL R9, R4.reuse, R4 ;  /* 0x0000000404097220 */ /* 0x040fe20000400000 */
[----:B------:R-:W-:Y:S01]  /*2ea0*/  SHF.R.U32.HI R38, RZ, 0x5, R0 ;  /* 0x00000005ff267819 */ /* 0x000fe20000011600 */
[----:B------:R-:W-:Y:S01]  /*2eb0*/  FFMA R25, R4, R10, R5 ;  /* 0x0000000a04197223 */ /* 0x000fe20000000005 */
[----:B------:R-:W-:Y:S02]  /*2ec0*/  LOP3.LUT R60, R23, 0x2, RZ, 0xfc, !PT ;  /* 0x00000002173c7812 */ /* 0x000fe400078efcff */
[----:B------:R-:W-:Y:S01]  /*2ed0*/  FSETP.NEU.AND P2, PT, R32, RZ, PT ;  /* 0x000000ff2000720b */ /* 0x000fe20003f4d000 */
[----:B------:R-:W-:Y:S01]  /*2ee0*/  FMUL R5, R27, R27 ;  /* 0x0000001b1b057220 */ /* 0x000fe20000400000 */
[----:B------:R-:W-:Y:S01]  /*2ef0*/  LOP3.LUT P3, RZ, R13, 0x1f, RZ, 0xc0, !PT ;  /* 0x0000001f0dff7812 */ /* 0x000fe2000786c0ff */
[----:B---3--:R-:W-:Y:S01]  /*2f00*/  FADD R7, R7, R6 ;  /* 0x0000000607077221 */ /* 0x008fe20000000000 */
[----:B------:R-:W-:Y:S01]  /*2f10*/  LOP3.LUT R38, R38, R35, RZ, 0xfc, !PT ;  /* 0x0000002326267212 */ /* 0x000fe200078efcff */
[----:B------:R-:W-:Y:S01]  /*2f20*/  FMUL R9, R8, R9 ;  /* 0x0000000908097220 */ /* 0x000fe20000400000 */
[----:B------:R-:W-:Y:S01]  /*2f30*/  FSEL R34, R34, RZ, P2 ;  /* 0x000000ff22227208 */ /* 0x000fe20001000000 */
[----:B------:R-:W-:Y:S01]  /*2f40*/  IMAD.SHL.U32 R35, R35, 0x4, RZ ;  /* 0x0000000423237824 */ /* 0x000fe200078e00ff */
[----:B------:R-:W-:Y:S01]  /*2f50*/  FMUL R5, R36, R5 ;  /* 0x0000000524057220 */ /* 0x000fe20000400000 */
[----:B------:R-:W-:Y:S01]  /*2f60*/  IMAD.SHL.U32 R60, R60, 0x20, RZ ;  /* 0x000000203c3c7824 */ /* 0x000fe200078e00ff */
[----:B-----5:R-:W-:Y:S01]  /*2f70*/  FADD R33, R24, R33 ;  /* 0x0000002118217221 */ /* 0x020fe20000000000 */
[----:B------:R-:W-:Y:S01]  /*2f80*/  FFMA R9, R10, R9, R7 ;  /* 0x000000090a097223 */ /* 0x000fe20000000007 */
[----:B------:R-:W-:-:S02]  /*2f90*/  FFMA R26, R27, R34, R26 ;  /* 0x000000221b1a7223 */ /* 0x000fc4000000001a */
[----:B------:R-:W-:Y:S01]  /*2fa0*/  LOP3.LUT R35, R60, R35, RZ, 0xfc, !PT ;  /* 0x000000233c237212 */ /* 0x000fe200078efcff */
[----:B------:R-:W-:Y:S01]  /*2fb0*/  FFMA R34, R34, R5, R33 ;  /* 0x0000000522227223 */ /* 0x000fe20000000021 */
[----:B------:R-:W-:Y:S04]  /*2fc0*/  @!P3 STS [R38.X4+0x100], R11 ;  /* 0x0001000b2600b388 */ /* 0x000fe80000004800 */
[----:B------:R-:W-:Y:S04]  /*2fd0*/  @!P3 STS [R38.X4], R25 ;  /* 0x000000192600b388 */ /* 0x000fe80000004800 */
[----:B------:R-:W-:Y:S04]  /*2fe0*/  @!P3 STS [R38.X4+0x80], R9 ;  /* 0x000080092600b388 */ /* 0x000fe80000004800 */
[----:B------:R-:W-:Y:S04]  /*2ff0*/  @!P3 STS [R35+0x100], R32 ;  /* 0x000100202300b388 */ /* 0x000fe80000000800 */
[----:B------:R-:W-:Y:S04]  /*3000*/  @!P3 STS [R35], R26 ;  /* 0x0000001a2300b388 */ /* 0x000fe80000000800 */
[----:B------:R-:W-:Y:S01]  /*3010*/  @!P3 STS [R35+0x80], R34 ;  /* 0x000080222300b388 */ /* 0x000fe20000000800 */
[----:B------:R-:W-:-:S03]  /*3020*/  ISETP.GE.AND P4, PT, R13, 0x20, PT ;  /* 0x000000200d00780c */ /* 0x000fc60003f86270 */
[----:B------:R-:W-:Y:S10]  /*3030*/  BAR.SYNC.DEFER_BLOCKING 0x0 ;  /* 0x0000000000007b1d */ /* 0x000ff40000010000 */
[----:B------:R-:W0:Y:S04]  /*3040*/  @!P4 LDS R19, [R13.X4+0x100] ;  /* 0x000100000d13c984 */ /* 0x000e280000004800 */
[----:B------:R-:W-:Y:S04]  /*3050*/  @!P4 LDS R21, [R13.X4] ;  /* 0x000000000d15c984 */ /* 0x000fe80000004800 */
[----:B------:R-:W-:Y:S04]  /*3060*/  @!P4 LDS R22, [R13.X4+0x80] ;  /* 0x000080000d16c984 */ /* 0x000fe80000004800 */
[----:B0-----:R-:W0:Y:S02]  /*3070*/  SHFL.BFLY PT, R6, R19, 0x4, 0x1f ;  /* 0x0c801f0013067f89 */ /* 0x001e2400000e0000 */
[----:B0-----:R-:W-:-:S05]  /*3080*/  FADD R7, R19, R6 ;  /* 0x0000000613077221 */ /* 0x001fca0000000000 */
[C---:B------:R-:W-:Y:S01]  /*3090*/  FSETP.GEU.AND P4, PT, |R7|.reuse, 1.175494350822287508e-38, PT ;  /* 0x008000000700780b */ /* 0x040fe20003f8e200 */
[C---:B------:R-:W-:Y:S01]  /*30a0*/  FMUL R4, R7.reuse, 0.25 ;  /* 0x3e80000007047820 */ /* 0x040fe20000400000 */
[----:B------:R-:W-:Y:S01]  /*30b0*/  FSETP.GT.AND P2, PT, |R7|, 8.50705917302346158658e+37, PT ;  /* 0x7e8000000700780b */ /* 0x000fe20003f44200 */
[----:B------:R-:W0:Y:S03]  /*30c0*/  SHFL.BFLY PT, R10, R7, 0x2, 0x1f ;  /* 0x0c401f00070a7f89 */ /* 0x000e2600000e0000 */
[----:B------:R-:W-:Y:S02]  /*30d0*/  FSEL R8, R4, R7, P2 ;  /* 0x0000000704087208 */ /* 0x000fe40001000000 */
[----:B------:R-:W1:Y:S05]  /*30e0*/  SHFL.BFLY PT, R4, R21, 0x4, 0x1f ;  /* 0x0c801f0015047f89 */ /* 0x000e6a00000e0000 */
[----:B------:R-:W-:-:S04]  /*30f0*/  @!P4 FMUL R8, R8, 16777216 ;  /* 0x4b8000000808c820 */ /* 0x000fc80000400000 */
[----:B------:R-:W2:Y:S01]  /*3100*/  MUFU.RCP R9, R8 ;  /* 0x0000000800097308 */ /* 0x000ea20000001000 */
[----:B------:R-:W3:Y:S01]  /*3110*/  SHFL.BFLY PT, R5, R22, 0x4, 0x1f ;  /* 0x0c801f0016057f89 */ /* 0x000ee200000e0000 */
[----:B------:R-:W-:-:S04]  /*3120*/  @P2 FMUL R6, R6, 0.25 ;  /* 0x3e80000006062820 */ /* 0x000fc80000400000 */
[----:B------:R-:W-:Y:S01]  /*3130*/  @!P4 FMUL R6, R6, 16777216 ;  /* 0x4b8000000606c820 */ /* 0x000fe20000400000 */
[C---:B0-----:R-:W-:Y:S01]  /*3140*/  FADD R11, R7.reuse, R10 ;  /* 0x0000000a070b7221 */ /* 0x041fe20000000000 */
[----:B------:R-:W-:-:S04]  /*3150*/  FSETP.NEU.AND P4, PT, R7, RZ, PT ;  /* 0x000000ff0700720b */ /* 0x000fc80003f8d000 */
[----:B------:R-:W-:Y:S01]  /*3160*/  FSETP.GEU.AND P5, PT, |R11|, 1.175494350822287508e-38, PT ;  /* 0x008000000b00780b */ /* 0x000fe20003fae200 */
[----:B--2---:R-:W-:Y:S01]  /*3170*/  FMUL R9, R9, R6 ;  /* 0x0000000609097220 */ /* 0x004fe20000400000 */
[C---:B------:R-:W-:Y:S01]  /*3180*/  FMUL R6, R11.reuse, 0.25 ;  /* 0x3e8000000b067820 */ /* 0x040fe20000400000 */
[----:B------:R-:W-:Y:S01]  /*3190*/  FSETP.GT.AND P2, PT, |R11|, 8.50705917302346158658e+37, PT ;  /* 0x7e8000000b00780b */ /* 0x000fe20003f44200 */
[----:B-1----:R-:W-:Y:S02]  /*31a0*/  FADD R4, -R21, R4 ;  /* 0x0000000415047221 */ /* 0x002fe40000000100 */
[----:B------:R-:W-:Y:S02]  /*31b0*/  FSEL R9, R9, RZ, P4 ;  /* 0x000000ff09097208 */ /* 0x000fe40002000000 */
[----:B------:R-:W-:Y:S01]  /*31c0*/  FSEL R8, R6, R11, P2 ;  /* 0x0000000b06087208 */ /* 0x000fe20001000000 */
[----:B------:R-:W0:Y:S02]  /*31d0*/  SHFL.BFLY PT, R24, R11, 0x1, 0x1f ;  /* 0x0c201f000b187f89 */ /* 0x000e2400000e0000 */
[C---:B------:R-:W-:Y:S01]  /*31e0*/  FFMA R21, R4.reuse, R9, R21 ;  /* 0x0000000904157223 */ /* 0x040fe20000000015 */
[----:B------:R-:W-:Y:S01]  /*31f0*/  FMUL R4, R4, R4 ;  /* 0x0000000404047220 */ /* 0x000fe20000400000 */
[----:B------:R-:W-:Y:S01]  /*3200*/  @!P5 FMUL R8, R8, 16777216 ;  /* 0x4b8000000808d820 */ /* 0x000fe20000400000 */
[----:B---3--:R-:W-:-:S02]  /*3210*/  FADD R22, R22, R5 ;  /* 0x0000000516167221 */ /* 0x008fc40000000000 */
[----:B------:R-:W-:Y:S01]  /*3220*/  FMUL R4, R19, R4 ;  /* 0x0000000413047220 */ /* 0x000fe20000400000 */
[----:B------:R-:W1:Y:S01]  /*3230*/  SHFL.BFLY PT, R6, R21, 0x2, 0x1f ;  /* 0x0c401f0015067f89 */ /* 0x000e6200000e0000 */
[----:B------:R-:W2:Y:S02]  /*3240*/  MUFU.RCP R19, R8 ;  /* 0x0000000800137308 */ /* 0x000ea40000001000 */
[----:B------:R-:W-:Y:S01]  /*3250*/  FFMA R4, R9, R4, R22 ;  /* 0x0000000409047223 */ /* 0x000fe20000000016 */
[----:B------:R-:W-:-:S04]  /*3260*/  @P2 FMUL R10, R10, 0.25 ;  /* 0x3e8000000a0a2820 */ /* 0x000fc80000400000 */
[----:B------:R-:W3:Y:S01]  /*3270*/  SHFL.BFLY PT, R5, R4, 0x2, 0x1f ;  /* 0x0c401f0004057f89 */ /* 0x000ee200000e0000 */
[----:B------:R-:W-:Y:S01]  /*3280*/  @!P5 FMUL R10, R10, 16777216 ;  /* 0x4b8000000a0ad820 */ /* 0x000fe20000400000 */
[----:B------:R-:W-:-:S03]  /*3290*/  FSETP.NEU.AND P2, PT, R11, RZ, PT ;  /* 0x000000ff0b00720b */ /* 0x000fc60003f4d000 */
[----:B--2---:R-:W-:Y:S01]  /*32a0*/  FMUL R19, R19, R10 ;  /* 0x0000000a13137220 */ /* 0x004fe20000400000 */
[----:B0-----:R-:W-:-:S04]  /*32b0*/  FADD R10, R11, R24 ;  /* 0x000000180b0a7221 */ /* 0x001fc80000000000 */
[----:B------:R-:W-:Y:S01]  /*32c0*/  FSEL R19, R19, RZ, P2 ;  /* 0x000000ff13137208 */ /* 0x000fe20001000000 */
[----:B-1----:R-:W-:Y:S01]  /*32d0*/  FADD R6, -R21, R6 ;  /* 0x0000000615067221 */ /* 0x002fe20000000100 */
[C---:B------:R-:W-:Y:S01]  /*32e0*/  FSETP.GEU.AND P4, PT, |R10|.reuse, 1.175494350822287508e-38, PT ;  /* 0x008000000a00780b */ /* 0x040fe20003f8e200 */
[C---:B------:R-:W-:Y:S01]  /*32f0*/  FMUL R9, R10.reuse, 0.25 ;  /* 0x3e8000000a097820 */ /* 0x040fe20000400000 */
[----:B------:R-:W-:Y:S01]  /*3300*/  FSETP.GT.AND P2, PT, |R10|, 8.50705917302346158658e+37, PT ;  /* 0x7e8000000a00780b */ /* 0x000fe20003f44200 */
[C---:B------:R-:W-:Y:S01]  /*3310*/  FFMA R21, R6.reuse, R19, R21 ;  /* 0x0000001306157223 */ /* 0x040fe20000000015 */
[----:B------:R-:W-:Y:S02]  /*3320*/  FMUL R6, R6, R6 ;  /* 0x0000000606067220 */ /* 0x000fe40000400000 */
[----:B------:R-:W-:Y:S01]  /*3330*/  FSEL R9, R9, R10, P2 ;  /* 0x0000000a09097208 */ /* 0x000fe20001000000 */
[----:B---3--:R-:W-:Y:S01]  /*3340*/  FADD R4, R4, R5 ;  /* 0x0000000504047221 */ /* 0x008fe20000000000 */
[----:B------:R-:W-:Y:S01]  /*3350*/  FMUL R6, R7, R6 ;  /* 0x0000000607067220 */ /* 0x000fe20000400000 */
[----:B------:R-:W0:Y:S03]  /*3360*/  SHFL.BFLY PT, R8, R21, 0x1, 0x1f ;  /* 0x0c201f0015087f89 */ /* 0x000e2600000e0000 */
[----:B------:R-:W-:Y:S01]  /*3370*/  FFMA R4, R19, R6, R4 ;  /* 0x0000000613047223 */ /* 0x000fe20000000004 */
[----:B------:R-:W-:-:S04]  /*3380*/  @!P4 FMUL R9, R9, 16777216 ;  /* 0x4b8000000909c820 */ /* 0x000fc80000400000 */
[----:B------:R-:W1:Y:S02]  /*3390*/  SHFL.BFLY PT, R5, R4, 0x1, 0x1f ;  /* 0x0c201f0004057f89 */ /* 0x000e6400000e0000 */
[----:B------:R-:W2:Y:S01]  /*33a0*/  MUFU.RCP R9, R9 ;  /* 0x0000000900097308 */ /* 0x000ea20000001000 */
[----:B------:R-:W-:Y:S01]  /*33b0*/  @P2 FMUL R24, R24, 0.25 ;  /* 0x3e80000018182820 */ /* 0x000fe20000400000 */
[----:B------:R-:W-:-:S03]  /*33c0*/  LOP3.LUT P2, RZ, R13, 0x7, RZ, 0xc0, !PT ;  /* 0x000000070dff7812 */ /* 0x000fc6000784c0ff */
[----:B------:R-:W-:Y:S01]  /*33d0*/  @!P4 FMUL R24, R24, 16777216 ;  /* 0x4b8000001818c820 */ /* 0x000fe20000400000 */
[----:B------:R-:W-:Y:S02]  /*33e0*/  FSETP.NEU.AND P4, PT, R10, RZ, PT ;  /* 0x000000ff0a00720b */ /* 0x000fe40003f8d000 */
[----:B------:R-:W-:Y:S01]  /*33f0*/  ISETP.LT.AND P2, PT, R13, 0x20, !P2 ;  /* 0x000000200d00780c */ /* 0x000fe20005741270 */
[----:B0-----:R-:W-:Y:S01]  /*3400*/  FADD R8, -R21, R8 ;  /* 0x0000000815087221 */ /* 0x001fe20000000100 */
[----:B--2---:R-:W-:-:S03]  /*3410*/  FMUL R24, R9, R24 ;  /* 0x0000001809187220 */ /* 0x004fc60000400000 */
[----:B------:R-:W-:Y:S02]  /*3420*/  FMUL R6, R8, R8 ;  /* 0x0000000808067220 */ /* 0x000fe40000400000 */
[----:B------:R-:W-:Y:S01]  /*3430*/  FSEL R24, R24, RZ, P4 ;  /* 0x000000ff18187208 */ /* 0x000fe20002000000 */
[----:B-1----:R-:W-:Y:S01]  /*3440*/  FADD R5, R4, R5 ;  /* 0x0000000504057221 */ /* 0x002fe20000000000 */
[----:B------:R-:W-:-:S03]  /*3450*/  FMUL R6, R11, R6 ;  /* 0x000000060b067220 */ /* 0x000fc60000400000 */
[----:B------:R-:W-:Y:S01]  /*3460*/  FFMA R8, R8, R24, R21 ;  /* 0x0000001808087223 */ /* 0x000fe20000000015 */
[----:B------:R-:W-:Y:S01]  /*3470*/  FFMA R6, R24, R6, R5 ;  /* 0x0000000618067223 */ /* 0x000fe20000000005 */
[----:B------:R-:W-:Y:S04]  /*3480*/  @P2 STS [R13.X4+0x100], R10 ;  /* 0x0001000a0d002388 */ /* 0x000fe80000004800 */
[----:B------:R0:W-:Y:S04]  /*3490*/  @P2 STS [R13.X4], R8 ;  /* 0x000000080d002388 */ /* 0x0001e80000004800 */
[----:B------:R1:W-:Y:S04]  /*34a0*/  @P2 STS [R13.X4+0x80], R6 ;  /* 0x000080060d002388 */ /* 0x0003e80000004800 */
[----:B------:R-:W-:Y:S01]  /*34b0*/  BAR.SYNC.DEFER_BLOCKING 0x0 ;  /* 0x0000000000007b1d */ /* 0x000fe20000010000 */
[----:B------:R-:W-:Y:S01]  /*34c0*/  CS2R R56, SRZ ;  /* 0x0000000000387805 */ /* 0x000fe2000001ff00 */
[----:B------:R-:W-:Y:S01]  /*34d0*/  CS2R R58, SRZ ;  /* 0x00000000003a7805 */ /* 0x000fe2000001ff00 */
[----:B------:R-:W-:Y:S01]  /*34e0*/  CS2R R52, SRZ ;  /* 0x0000000000347805 */ /* 0x000fe2000001ff00 */
[----:B------:R-:W-:-:S04]  /*34f0*/  CS2R R54, SRZ ;  /* 0x0000000000367805 */ /* 0x000fc8000001ff00 */
[----:B------:R2:W3:Y:S04]  /*3500*/  @P1 LDG.E.EF.128 R56, [R30.64] ;  /* 0x000000041e381981 */ /* 0x0004e8000c0e1d00 */
[----:B------:R4:W5:Y:S01]  /*3510*/  @P1 LDG.E.EF.128 R52, [R28.64] ;  /* 0x000000041c341981 */ /* 0x000962000c0e1d00 */
[----:B------:R-:W-:Y:S01]  /*3520*/  IMAD.SHL.U32 R22, R13, 0x8, RZ ;  /* 0x000000080d167824 */ /* 0x000fe200078e00ff */
[----:B------:R-:W-:Y:S01]  /*3530*/  CS2R R40, SRZ ;  /* 0x0000000000287805 */ /* 0x000fe2000001ff00 */
[----:B------:R-:W-:Y:S01]  /*3540*/  CS2R R42, SRZ ;  /* 0x00000000002a7805 */ /* 0x000fe2000001ff00 */
[----:B------:R-:W-:Y:S01]  /*3550*/  CS2R R36, SRZ ;  /* 0x0000000000247805 */ /* 0x000fe2000001ff00 */
[----:B------:R-:W-:Y:S01]  /*3560*/  CS2R R38, SRZ ;  /* 0x0000000000267805 */ /* 0x000fe2000001ff00 */
[----:B------:R-:W-:Y:S01]  /*3570*/  LOP3.LUT R22, R22, 0xff8, RZ, 0xc0, !PT ;  /* 0x00000ff816167812 */ /* 0x000fe200078ec0ff */
[----:B------:R-:W-:Y:S01]  /*3580*/  IMAD.MOV.U32 R63, RZ, RZ, 0x4 ;  /* 0x00000004ff3f7424 */ /* 0x000fe200078e00ff */
[----:B------:R-:W-:Y:S01]  /*3590*/  CS2R R44, SRZ ;  /* 0x00000000002c7805 */ /* 0x000fe2000001ff00 */
[----:B------:R-:W-:Y:S01]  /*35a0*/  CS2R R46, SRZ ;  /* 0x00000000002e7805 */ /* 0x000fe2000001ff00 */
[C---:B------:R-:W-:Y:S01]  /*35b0*/  ISETP.GE.U32.AND P2, PT, R22.reuse, 0xc00, PT ;  /* 0x00000c001600780c */ /* 0x040fe20003f46070 */
[C---:B------:R-:W-:Y:S01]  /*35c0*/  IMAD.WIDE.U32 R4, R22.reuse, R15, c[0x0][0x170] ;  /* 0x00005c0016047625 */ /* 0x040fe200078e000f */
[----:B------:R-:W-:Y:S01]  /*35d0*/  CS2R R24, SRZ ;  /* 0x0000000000187805 */ /* 0x000fe2000001ff00 */
[----:B------:R-:W-:Y:S01]  /*35e0*/  CS2R R26, SRZ ;  /* 0x00000000001a7805 */ /* 0x000fe2000001ff00 */
[----:B0-----:R-:W-:Y:S01]  /*35f0*/  CS2R R8, SRZ ;  /* 0x0000000000087805 */ /* 0x001fe2000001ff00 */
[----:B------:R-:W-:Y:S01]  /*3600*/  IMAD.WIDE.U32 R62, R22, R63, c[0x0][0x168] ;  /* 0x00005a00163e7625 */ /* 0x000fe200078e003f */
[----:B------:R-:W-:Y:S01]  /*3610*/  CS2R R10, SRZ ;  /* 0x00000000000a7805 */ /* 0x000fe2000001ff00 */
[----:B-1----:R-:W-:Y:S01]  /*3620*/  CS2R R6, SRZ ;  /* 0x0000000000067805 */ /* 0x002fe2000001ff00 */
[----:B------:R-:W-:Y:S01]  /*3630*/  CS2R R32, SRZ ;  /* 0x0000000000207805 */ /* 0x000fe2000001ff00 */
[----:B------:R-:W-:Y:S01]  /*3640*/  CS2R R34, SRZ ;  /* 0x0000000000227805 */ /* 0x000fe2000001ff00 */
[----:B------:R-:W-:Y:S01]  /*3650*/  SHF.R.U32.HI R19, RZ, 0x3, R0 ;  /* 0x00000003ff137819 */ /* 0x000fe20000011600 */
[----:B------:R-:W-:Y:S01]  /*3660*/  IMAD.MOV.U32 R68, RZ, RZ, 0x39aaaaab ;  /* 0x39aaaaabff447424 */ /* 0x000fe200078e00ff */
[----:B------:R-:W-:Y:S04]  /*3670*/  LDS R69, [R60] ;  /* 0x000000003c457984 */ /* 0x000fe80000000800 */
[----:B------:R0:W5:Y:S04]  /*3680*/  @!P2 LDG.E.EL.128 R40, [R4.64+0x1800] ;  /* 0x001800040428a981 */ /* 0x000168000c2e1d00 */
[----:B------:R0:W5:Y:S04]  /*3690*/  @!P2 LDG.E.EL.128 R36, [R4.64] ;  /* 0x000000040424a981 */ /* 0x000168000c2e1d00 */
[----:B------:R1:W5:Y:S04]  /*36a0*/  @!P2 LDG.E.EL.128 R44, [R62.64+0x3000] ;  /* 0x003000043e2ca981 */ /* 0x000368000c2e1d00 */
[----:B------:R1:W5:Y:S01]  /*36b0*/  @!P2 LDG.E.EL.128 R24, [R62.64] ;  /* 0x000000043e18a981 */ /* 0x000362000c2e1d00 */
[----:B0-----:R-:W-:-:S03]  /*36c0*/  CS2R R4, SRZ ;  /* 0x0000000000047805 */ /* 0x001fc6000001ff00 */
[----:B------:R1:W5:Y:S04]  /*36d0*/  @!P2 LDG.E.EL.128 R8, [R62.64+0x3010] ;  /* 0x003010043e08a981 */ /* 0x000368000c2e1d00 */
[----:B------:R1:W5:Y:S01]  /*36e0*/  @!P2 LDG.E.EL.128 R4, [R62.64+0x10] ;  /* 0x000010043e04a981 */ /* 0x000362000c2e1d00 */
[----:B----4-:R-:W-:Y:S01]  /*36f0*/  CS2R R28, SRZ ;  /* 0x00000000001c7805 */ /* 0x010fe2000001ff00 */
[----:B--2---:R-:W-:Y:S02]  /*3700*/  CS2R R30, SRZ ;  /* 0x00000000001e7805 */ /* 0x004fe4000001ff00 */
[----:B------:R5:W2:Y:S04]  /*3710*/  @P0 LDG.E.EF.128 R32, [R50.64] ;  /* 0x0000000432200981 */ /* 0x000aa8000c0e1d00 */
[----:B------:R3:W4:Y:S04]  /*3720*/  @P0 LDG.E.EF.128 R28, [R48.64] ;  /* 0x00000004301c0981 */ /* 0x000728000c0e1d00 */
[----:B------:R-:W0:Y:S04]  /*3730*/  LDS R61, [R19+0x80] ;  /* 0x00008000133d7984 */ /* 0x000e280000000800 */
[----:B------:R-:W-:Y:S01]  /*3740*/  LDS R21, [R19] ;  /* 0x0000000013157984 */ /* 0x000fe20000000800 */
[----:B-1----:R-:W-:Y:S01]  /*3750*/  IMAD.SHL.U32 R62, R13, 0x40, RZ ;  /* 0x000000400d3e7824 */ /* 0x002fe200078e00ff */
[----:B------:R-:W-:-:S02]  /*3760*/  SHF.R.U32.HI R23, RZ, 0x4, R13 ;  /* 0x00000004ff177819 */ /* 0x000fc4000001160d */
[----:B------:R-:W1:Y:S02]  /*3770*/  LDS R71, [R60+0x80] ;  /* 0x000080003c477984 */ /* 0x000e640000000800 */
[----:B------:R-:W-:Y:S02]  /*3780*/  LOP3.LUT R23, R23, 0x10, RZ, 0xc0, !PT ;  /* 0x0000001017177812 */ /* 0x000fe400078ec0ff */
[----:B------:R-:W-:-:S05]  /*3790*/  LOP3.LUT R62, R62, 0x7fc0, RZ, 0xc0, !PT ;  /* 0x00007fc03e3e7812 */ /* 0x000fca00078ec0ff */
[----:B------:R-:W-:Y:S01]  /*37a0*/  IMAD.IADD R23, R23, 0x1, R62 ;  /* 0x0000000117177824 */ /* 0x000fe200078e023e */
[----:B0-----:R-:W-:-:S06]  /*37b0*/  FFMA R61, R61, R68, 9.9999999747524270788e-07 ;  /* 0x358637bd3d3d7423 */ /* 0x001fcc0000000044 */
[----:B------:R-:W0:Y:S01]  /*37c0*/  MUFU.RSQ R61, R61 ;  /* 0x0000003d003d7308 */ /* 0x000e220000001400 */
[----:B------:R-:W-:Y:S01]  /*37d0*/  ISETP.LT.AND P2, PT, R2, 0x1010, !P2 ;  /* 0x000010100200780c */ /* 0x000fe20005741270 */
[----:B-1----:R-:W-:-:S06]  /*37e0*/  FFMA R71, R71, R68, 9.9999999747524270788e-07 ;  /* 0x358637bd47477423 */ /* 0x002fcc0000000044 */
[----:B------:R-:W1:Y:S01]  /*37f0*/  MUFU.RSQ R71, R71 ;  /* 0x0000004700477308 */ /* 0x000e620000001400 */
[C---:B---3--:R-:W-:Y:S01]  /*3800*/  PRMT R48, R59.reuse, 0x7632, R48 ;  /* 0x000076323b307816 */ /* 0x048fe20000000030 */
[----:B------:R-:W-:Y:S01]  /*3810*/  IMAD.U32 R70, R59, 0x10000, RZ ;  /* 0x000100003b467824 */ /* 0x000fe200078e00ff */
[C---:B------:R-:W-:Y:S01]  /*3820*/  PRMT R59, R58.reuse, 0x7632, R59 ;  /* 0x000076323a3b7816 */ /* 0x040fe2000000003b */
[----:B------:R-:W-:Y:S01]  /*3830*/  IMAD.U32 R80, R58, 0x10000, RZ ;  /* 0x000100003a507824 */ /* 0x000fe200078e00ff */
[C---:B------:R-:W-:Y:S01]  /*3840*/  PRMT R63, R57.reuse, 0x7632, R63 ;  /* 0x00007632393f7816 */ /* 0x040fe2000000003f */
[----:B------:R-:W-:Y:S01]  /*3850*/  IMAD.U32 R82, R57, 0x10000, RZ ;  /* 0x0001000039527824 */ /* 0x000fe200078e00ff */
[C---:B-----5:R-:W-:Y:S01]  /*3860*/  PRMT R51, R53.reuse, 0x7632, R51 ;  /* 0x0000763235337816 */ /* 0x060fe20000000033 */
[----:B------:R-:W-:Y:S01]  /*3870*/  IMAD.U32 R58, R53, 0x10000, RZ ;  /* 0x00010000353a7824 */ /* 0x000fe200078e00ff */
[----:B------:R-:W-:Y:S02]  /*3880*/  PRMT R57, R56, 0x7632, R57 ;  /* 0x0000763238397816 */ /* 0x000fe40000000039 */
[----:B------:R-:W-:-:S02]  /*3890*/  PRMT R19, R55, 0x7632, R19 ;  /* 0x0000763237137816 */ /* 0x000fc40000000013 */
[----:B------:R-:W-:Y:S02]  /*38a0*/  PRMT R49, R54, 0x7632, R49 ;  /* 0x0000763236317816 */ /* 0x000fe40000000031 */
[----:B------:R-:W-:Y:S01]  /*38b0*/  PRMT R53, R52, 0x7632, R53 ;  /* 0x0000763234357816 */ /* 0x000fe20000000035 */
[----:B------:R-:W-:Y:S02]  /*38c0*/  IMAD.U32 R90, R56, 0x10000, RZ ;  /* 0x00010000385a7824 */ /* 0x000fe400078e00ff */
[----:B------:R-:W-:Y:S02]  /*38d0*/  IMAD.U32 R62, R52, 0x10000, RZ ;  /* 0x00010000343e7824 */ /* 0x000fe400078e00ff */
[----:B------:R-:W-:Y:S02]  /*38e0*/  IMAD.U32 R66, R48, 0x10000, RZ ;  /* 0x0001000030427824 */ /* 0x000fe400078e00ff */
[----:B------:R-:W-:Y:S02]  /*38f0*/  IMAD.U32 R50, R55, 0x10000, RZ ;  /* 0x0001000037327824 */ /* 0x000fe400078e00ff */
[----:B------:R-:W-:-:S02]  /*3900*/  IMAD.U32 R54, R54, 0x10000, RZ ;  /* 0x0001000036367824 */ /* 0x000fc400078e00ff */
[----:B------:R-:W-:Y:S02]  /*3910*/  IMAD.U32 R78, R59, 0x10000, RZ ;  /* 0x000100003b4e7824 */ /* 0x000fe400078e00ff */
[----:B------:R-:W-:Y:S02]  /*3920*/  IMAD.U32 R86, R63, 0x10000, RZ ;  /* 0x000100003f567824 */ /* 0x000fe400078e00ff */
[----:B------:R-:W-:Y:S02]  /*3930*/  IMAD.U32 R88, R57, 0x10000, RZ ;  /* 0x0001000039587824 */ /* 0x000fe400078e00ff */
[----:B------:R-:W-:Y:S02]  /*3940*/  IMAD.U32 R48, R19, 0x10000, RZ ;  /* 0x0001000013307824 */ /* 0x000fe400078e00ff */
[----:B------:R-:W-:Y:S02]  /*3950*/  IMAD.U32 R52, R49, 0x10000, RZ ;  /* 0x0001000031347824 */ /* 0x000fe400078e00ff */
[----:B------:R-:W-:-:S02]  /*3960*/  IMAD.U32 R56, R51, 0x10000, RZ ;  /* 0x0001000033387824 */ /* 0x000fc400078e00ff */
[----:B------:R-:W-:Y:S01]  /*3970*/  IMAD.U32 R64, R53, 0x10000, RZ ;  /* 0x0001000035407824 */ /* 0x000fe200078e00ff */
[C---:B------:R-:W-:Y:S01]  /*3980*/  FADD R74, -R21.reuse, R58 ;  /* 0x0000003a154a7221 */ /* 0x040fe20000000100 */
        /* <DEDUP_REMOVED lines=14> */
[----:B------:R-:W-:Y:S01]  /*3a70*/  FADD R88, -R21, R88 ;  /* 0x0000005815587221 */ /* 0x000fe20000000100 */
[C---:B0-----:R-:W-:Y:S01]  /*3a80*/  FMUL R66, R61.reuse, R76 ;  /* 0x0000004c3d427220 */ /* 0x041fe20000400000 */
[C---:B------:R-:W-:Y:S01]  /*3a90*/  FMUL R56, R61.reuse, R90 ;  /* 0x0000005a3d387220 */ /* 0x040fe20000400000 */
        /* <DEDUP_REMOVED lines=8> */
[----:B------:R-:W-:Y:S01]  /*3b20*/  BAR.SYNC.DEFER_BLOCKING 0x0 ;  /* 0x0000000000007b1d */ /* 0x000fe20000010000 */
[C---:B------:R-:W-:Y:S01]  /*3b30*/  FMUL R65, R61.reuse, R82 ;  /* 0x000000523d417220 */ /* 0x040fe20000400000 */
[C---:B------:R-:W-:Y:S01]  /*3b40*/  FMUL R67, R61.reuse, R80 ;  /* 0x000000503d437220 */ /* 0x040fe20000400000 */
[C---:B------:R-:W-:Y:S01]  /*3b50*/  FMUL R73, R61.reuse, R70 ;  /* 0x000000463d497220 */ /* 0x040fe20000400000 */
[C---:B------:R-:W-:Y:S01]  /*3b60*/  FMUL R75, R61.reuse, R62 ;  /* 0x0000003e3d4b7220 */ /* 0x040fe20000400000 */
[C---:B------:R-:W-:Y:S01]  /*3b70*/  FMUL R77, R61.reuse, R52 ;  /* 0x000000343d4d7220 */ /* 0x040fe20000400000 */
[----:B------:R-:W-:Y:S01]  /*3b80*/  FMUL R79, R61, R48 ;  /* 0x000000303d4f7220 */ /* 0x000fe20000400000 */
[----:B------:R0:W-:Y:S04]  /*3b90*/  STS.128 [R23], R56 ;  /* 0x0000003817007388 */ /* 0x0001e80000000c00 */
[----:B------:R-:W-:Y:S04]  /*3ba0*/  STS.128 [R23+0x10], R64 ;  /* 0x0000104017007388 */ /* 0x000fe80000000c00 */
[----:B------:R-:W-:Y:S04]  /*3bb0*/  STS.128 [R23+0x20], R72 ;  /* 0x0000204817007388 */ /* 0x000fe80000000c00 */
[----:B------:R-:W-:Y:S04]  /*3bc0*/  STS.128 [R23+0x30], R76 ;  /* 0x0000304c17007388 */ /* 0x000fe80000000c00 */
[----:B------:R-:W-:Y:S01]  /*3bd0*/  BAR.SYNC.DEFER_BLOCKING 0x0 ;  /* 0x0000000000007b1d */ /* 0x000fe20000010000 */
[----:B------:R-:W-:-:S05]  /*3be0*/  PRMT R21, R40, 0x7632, R21 ;  /* 0x0000763228157816 */ /* 0x000fca0000000015 */
[----:B------:R-:W3:Y:S04]  /*3bf0*/  LDS.128 R52, [R22.X4+0x4010] ;  /* 0x0040100016347984 */ /* 0x000ee80000004c00 */
[----:B------:R-:W5:Y:S01]  /*3c00*/  LDS.128 R48, [R22.X4] ;  /* 0x0000000016307984 */ /* 0x000f620000004c00 */
[----:B------:R-:W-:Y:S01]  /*3c10*/  PRMT R19, R36, 0x7632, R19 ;  /* 0x0000763224137816 */ /* 0x000fe20000000013 */
[----:B------:R-:W-:Y:S02]  /*3c20*/  IMAD.U32 R61, R40, 0x10000, RZ ;  /* 0x00010000283d7824 */ /* 0x000fe400078e00ff */
[----:B------:R-:W-:Y:S02]  /*3c30*/  IMAD.U32 R40, R21, 0x10000, RZ ;  /* 0x0001000015287824 */ /* 0x000fe400078e00ff */
[----:B0-----:R-:W-:Y:S01]  /*3c40*/  IMAD.U32 R57, R36, 0x10000, RZ ;  /* 0x0001000024397824 */ /* 0x001fe200078e00ff */
[----:B------:R-:W-:Y:S01]  /*3c50*/  FADD R44, R61, R44 ;  /* 0x0000002c3d2c7221 */ /* 0x000fe20000000000 */
[----:B------:R-:W-:Y:S01]  /*3c60*/  IMAD.U32 R36, R19, 0x10000, RZ ;  /* 0x0001000013247824 */ /* 0x000fe200078e00ff */
[----:B------:R-:W-:Y:S01]  /*3c70*/  FADD R40, R40, R45 ;  /* 0x0000002d28287221 */ /* 0x000fe20000000000 */
[----:B------:R-:W-:Y:S01]  /*3c80*/  FADD R57, R57, R24 ;  /* 0x0000001839397221 */ /* 0x000fe20000000000 */
[----:B------:R-:W-:Y:S01]  /*3c90*/  FADD R58, R44, 1 ;  /* 0x3f8000002c3a7421 */ /* 0x000fe20000000000 */
[----:B------:R-:W-:Y:S01]  /*3ca0*/  FADD R59, R36, R25 ;  /* 0x00000019243b7221 */ /* 0x000fe20000000000 */
[----:B------:R-:W-:Y:S01]  /*3cb0*/  FADD R56, R40, 1 ;  /* 0x3f80000028387421 */ /* 0x000fe20000000000 */
[----:B------:R-:W-:-:S02]  /*3cc0*/  IMAD.U32 R19, R41, 0x10000, RZ ;  /* 0x0001000029137824 */ /* 0x000fc400078e00ff */
[----:B------:R-:W-:Y:S02]  /*3cd0*/  IMAD.U32 R61, R37, 0x10000, RZ ;  /* 0x00010000253d7824 */ /* 0x000fe400078e00ff */
[----:B------:R-:W-:Y:S02]  /*3ce0*/  FADD R46, R19, R46 ;  /* 0x0000002e132e7221 */ /* 0x000fe40000000000 */
[----:B------:R-:W-:Y:S02]  /*3cf0*/  FADD R61, R61, R26 ;  /* 0x0000001a3d3d7221 */ /* 0x000fe40000000000 */
[----:B------:R-:W-:Y:S01]  /*3d00*/  FADD R60, R46, 1 ;  /* 0x3f8000002e3c7421 */ /* 0x000fe20000000000 */
[----:B---3--:R-:W-:Y:S01]  /*3d10*/  FFMA R53, R53, R56, R59 ;  /* 0x0000003835357223 */ /* 0x008fe2000000003b */
[----:B------:R-:W-:Y:S01]  /*3d20*/  FFMA R52, R52, R58, R57 ;  /* 0x0000003a34347223 */ /* 0x000fe20000000039 */
[----:B-----5:R-:W-:-:S03]  /*3d30*/  FFMA R49, R49, R56, R59 ;  /* 0x0000003831317223 */ /* 0x020fc6000000003b */
[----:B------:R-:W-:Y:S01]  /*3d40*/  FSEL R36, R53, +INF , P2 ;  /* 0x7f80000035247808 */ /* 0x000fe20001000000 */
[----:B------:R-:W-:Y:S01]  /*3d50*/  FFMA R48, R48, R58, R57 ;  /* 0x0000003a30307223 */ /* 0x000fe20000000039 */
[----:B------:R-:W-:Y:S02]  /*3d60*/  FSEL R21, R52, +INF , P2 ;  /* 0x7f80000034157808 */ /* 0x000fe40001000000 */
[----:B------:R-:W-:Y:S02]  /*3d70*/  FSEL R24, R49, +INF , P2 ;  /* 0x7f80000031187808 */ /* 0x000fe40001000000 */
[----:B------:R-:W-:Y:S02]  /*3d80*/  FSETP.GEU.AND P6, PT, R21, R36, PT ;  /* 0x000000241500720b */ /* 0x000fe40003fce000 */
[----:B------:R-:W-:Y:S01]  /*3d90*/  FSEL R19, R48, +INF , P2 ;  /* 0x7f80000030137808 */ /* 0x000fe20001000000 */
[----:B------:R-:W-:-:S03]  /*3da0*/  FFMA R54, R54, R60, R61 ;  /* 0x0000003c36367223 */ /* 0x000fc6000000003d */
[----:B------:R-:W-:Y:S02]  /*3db0*/  FSETP.GEU.AND P4, PT, R19, R24, PT ;  /* 0x000000181300720b */ /* 0x000fe40003f8e000 */
[----:B------:R-:W-:Y:S02]  /*3dc0*/  FSETP.NAN.AND P5, PT, R21, R21, PT ;  /* 0x000000151500720b */ /* 0x000fe40003fa8000 */
[----:B------:R-:W-:-:S03]  /*3dd0*/  FSEL R26, R54, +INF , P2 ;  /* 0x7f800000361a7808 */ /* 0x000fc60001000000 */
[----:B------:R-:W-:Y:S02]  /*3de0*/  @P6 FSEL R21, R21, R36, P5 ;  /* 0x0000002415156208 */ /* 0x000fe40002800000 */
[----:B------:R-:W-:Y:S02]  /*3df0*/  FSETP.NAN.AND P5, PT, R19, R19, PT ;  /* 0x000000131300720b */ /* 0x000fe40003fa8000 */
[----:B------:R-:W-:Y:S02]  /*3e00*/  FSETP.GEU.AND P6, PT, R21, R26, PT ;  /* 0x0000001a1500720b */ /* 0x000fe40003fce000 */
[----:B------:R-:W-:Y:S02]  /*3e10*/  @P4 FSEL R19, R19, R24, P5 ;  /* 0x0000001813134208 */ /* 0x000fe40002800000 */
[----:B------:R-:W-:Y:S02]  /*3e20*/  PRMT R24, R38, 0x7632, R24 ;  /* 0x0000763226187816 */ /* 0x000fe40000000018 */
[----:B------:R-:W-:Y:S01]  /*3e30*/  PRMT R37, R37, 0x7632, R37 ;  /* 0x0000763225257816 */ /* 0x000fe20000000025 */
[----:B------:R-:W-:Y:S01]  /*3e40*/  IMAD.U32 R25, R42, 0x10000, RZ ;  /* 0x000100002a197824 */ /* 0x000fe200078e00ff */
[----:B------:R-:W-:Y:S01]  /*3e50*/  FSETP.NAN.AND P5, PT, R21, R21, PT ;  /* 0x000000151500720b */ /* 0x000fe20003fa8000 */
[----:B------:R-:W-:-:S02]  /*3e60*/  IMAD.U32 R24, R24, 0x10000, RZ ;  /* 0x0001000018187824 */ /* 0x000fc400078e00ff */
[----:B------:R-:W-:Y:S01]  /*3e70*/  IMAD.U32 R64, R37, 0x10000, RZ ;  /* 0x0001000025407824 */ /* 0x000fe200078e00ff */
[----:B------:R-:W-:Y:S01]  /*3e80*/  FADD R67, R25, R8 ;  /* 0x0000000819437221 */ /* 0x000fe20000000000 */
[----:B------:R-:W-:Y:S01]  /*3e90*/  FADD R66, R24, R5 ;  /* 0x0000000518427221 */ /* 0x000fe20000000000 */
[----:B------:R-:W-:Y:S01]  /*3ea0*/  @P6 FSEL R21, R21, R26, P5 ;  /* 0x0000001a15156208 */ /* 0x000fe20002800000 */
[----:B------:R-:W-:Y:S02]  /*3eb0*/  FADD R64, R64, R27 ;  /* 0x0000001b40407221 */ /* 0x000fe40000000000 */
[----:B------:R-:W0:Y:S01]  /*3ec0*/  LDS.128 R24, [R22.X4+0x4020] ;  /* 0x0040200016187984 */ /* 0x000e220000004c00 */
[----:B------:R-:W-:Y:S01]  /*3ed0*/  PRMT R41, R41, 0x7632, R41 ;  /* 0x0000763229297816 */ /* 0x000fe20000000029 */
[----:B------:R-:W-:-:S04]  /*3ee0*/  FFMA R50, R50, R60, R61 ;  /* 0x0000003c32327223 */ /* 0x000fc8000000003d */
[----:B------:R-:W-:Y:S01]  /*3ef0*/  IMAD.U32 R8, R41, 0x10000, RZ ;  /* 0x0001000029087824 */ /* 0x000fe200078e00ff */
[----:B------:R-:W-:-:S03]  /*3f00*/  FSEL R36, R50, +INF , P2 ;  /* 0x7f80000032247808 */ /* 0x000fc60001000000 */
[----:B------:R-:W-:Y:S01]  /*3f10*/  FADD R8, R8, R47 ;  /* 0x0000002f08087221 */ /* 0x000fe20000000000 */
[----:B------:R-:W-:-:S03]  /*3f20*/  FSETP.GEU.AND P4, PT, R19, R36, PT ;  /* 0x000000241300720b */ /* 0x000fc60003f8e000 */
[----:B------:R-:W-:Y:S01]  /*3f30*/  FADD R62, R8, 1 ;  /* 0x3f800000083e7421 */ /* 0x000fe20000000000 */
[----:B------:R-:W-:-:S03]  /*3f40*/  IMAD.U32 R65, R39, 0x10000, RZ ;  /* 0x0001000027417824 */ /* 0x000fc600078e00ff */
[-C--:B------:R-:W-:Y:S01]  /*3f50*/  FFMA R55, R55, R62.reuse, R64 ;  /* 0x0000003e37377223 */ /* 0x080fe20000000040 */
[----:B------:R-:W-:Y:S01]  /*3f60*/  FADD R65, R65, R6 ;  /* 0x0000000641417221 */ /* 0x000fe20000000000 */
[----:B------:R-:W-:Y:S01]  /*3f70*/  FFMA R51, R51, R62, R64 ;  /* 0x0000003e33337223 */ /* 0x000fe20000000040 */
[----:B------:R-:W-:Y:S02]  /*3f80*/  FSETP.NAN.AND P5, PT, R19, R19, PT ;  /* 0x000000131300720b */ /* 0x000fe40003fa8000 */
[----:B------:R-:W-:Y:S01]  /*3f90*/  FSEL R6, R55, +INF , P2 ;  /* 0x7f80000037067808 */ /* 0x000fe20001000000 */
[----:B------:R-:W-:Y:S01]  /*3fa0*/  IMAD.U32 R63, R38, 0x10000, RZ ;  /* 0x00010000263f7824 */ /* 0x000fe200078e00ff */
[----:B------:R-:W-:Y:S02]  /*3fb0*/  PRMT R5, R39, 0x7632, R5 ;  /* 0x0000763227057816 */ /* 0x000fe40000000005 */
[----:B------:R-:W-:Y:S02]  /*3fc0*/  FSETP.GEU.AND P6, PT, R21, R6, PT ;  /* 0x000000061500720b */ /* 0x000fe40003fce000 */
[----:B------:R-:W-:-:S02]  /*3fd0*/  @P4 FSEL R19, R19, R36, P5 ;  /* 0x0000002413134208 */ /* 0x000fc40002800000 */
[----:B------:R-:W-:Y:S01]  /*3fe0*/  FSEL R70, R51, +INF , P2 ;  /* 0x7f80000033467808 */ /* 0x000fe20001000000 */
[----:B------:R-:W3:Y:S01]  /*3ff0*/  LDS.128 R36, [R22.X4+0x10] ;  /* 0x0000100016247984 */ /* 0x000ee20000004c00 */
[----:B------:R-:W-:Y:S01]  /*4000*/  IMAD.U32 R45, R43, 0x10000, RZ ;  /* 0x000100002b2d7824 */ /* 0x000fe200078e00ff */
[----:B------:R-:W-:Y:S01]  /*4010*/  FADD R63, R63, R4 ;  /* 0x000000043f3f7221 */ /* 0x000fe20000000000 */
[----:B------:R-:W-:Y:S01]  /*4020*/  FSETP.GEU.AND P4, PT, R19, R70, PT ;  /* 0x000000461300720b */ /* 0x000fe20003f8e000 */
[----:B------:R-:W-:Y:S01]  /*4030*/  FADD R68, R67, 1 ;  /* 0x3f80000043447421 */ /* 0x000fe20000000000 */
[----:B------:R-:W-:Y:S01]  /*4040*/  FADD R10, R45, R10 ;  /* 0x0000000a2d0a7221 */ /* 0x000fe20000000000 */
[----:B----4-:R-:W-:Y:S01]  /*4050*/  PRMT R44, R29, 0x7632, R44 ;  /* 0x000076321d2c7816 */ /* 0x010fe2000000002c */
[C---:B------:R-:W-:Y:S01]  /*4060*/  IMAD.U32 R86, R28.reuse, 0x10000, RZ ;  /* 0x000100001c567824 */ /* 0x040fe200078e00ff */
[----:B------:R-:W-:Y:S01]  /*4070*/  PRMT R45, R28, 0x7632, R45 ;  /* 0x000076321c2d7816 */ /* 0x000fe2000000002d */
[----:B0-----:R-:W-:Y:S01]  /*4080*/  FFMA R67, R24, R68, R63 ;  /* 0x0000004418437223 */ /* 0x001fe2000000003f */
[----:B------:R-:W-:-:S02]  /*4090*/  PRMT R42, R42, 0x7632, R42 ;  /* 0x000076322a2a7816 */ /* 0x000fc4000000002a */
[C---:B------:R-:W-:Y:S02]  /*40a0*/  FSETP.NAN.AND P5, PT, R21.reuse, R21, PT ;  /* 0x000000151500720b */ /* 0x040fe40003fa8000 */
[C---:B--2---:R-:W-:Y:S01]  /*40b0*/  PRMT R28, R34.reuse, 0x7632, R28 ;  /* 0x00007632221c7816 */ /* 0x044fe2000000001c */
[----:B------:R-:W-:Y:S01]  /*40c0*/  IMAD.U32 R34, R34, 0x10000, RZ ;  /* 0x0001000022227824 */ /* 0x000fe200078e00ff */
[----:B------:R-:W-:Y:S01]  /*40d0*/  @P6 FSEL R21, R21, R6, P5 ;  /* 0x0000000615156208 */ /* 0x000fe20002800000 */
[----:B------:R-:W-:Y:S01]  /*40e0*/  IMAD.U32 R80, R44, 0x10000, RZ ;  /* 0x000100002c507824 */ /* 0x000fe200078e00ff */
[----:B------:R-:W-:Y:S01]  /*40f0*/  FSETP.NAN.AND P5, PT, R19, R19, PT ;  /* 0x000000131300720b */ /* 0x000fe20003fa8000 */
[----:B------:R-:W-:Y:S01]  /*4100*/  IMAD.U32 R42, R42, 0x10000, RZ ;  /* 0x000100002a2a7824 */ /* 0x000fe200078e00ff */
[----:B------:R-:W-:Y:S01]  /*4110*/  FADD R44, -R69, R34 ;  /* 0x00000022452c7221 */ /* 0x000fe20000000100 */
[----:B------:R-:W-:Y:S01]  /*4120*/  FSEL R34, R67, +INF , P2 ;  /* 0x7f80000043227808 */ /* 0x000fe20001000000 */
[----:B------:R-:W-:Y:S01]  /*4130*/  IMAD.U32 R76, R29, 0x10000, RZ ;  /* 0x000100001d4c7824 */ /* 0x000fe200078e00ff */
[----:B------:R-:W-:Y:S01]  /*4140*/  FADD R9, R42, R9 ;  /* 0x000000092a097221 */ /* 0x000fe20000000000 */
[----:B------:R-:W-:Y:S01]  /*4150*/  PRMT R4, R43, 0x7632, R4 ;  /* 0x000076322b047816 */ /* 0x000fe20000000004 */
[----:B------:R-:W-:Y:S01]  /*4160*/  IMAD.U32 R42, R31, 0x10000, RZ ;  /* 0x000100001f2a7824 */ /* 0x000fe200078e00ff */
[----:B------:R-:W-:-:S02]  /*4170*/  @P4 FSEL R19, R19, R70, P5 ;  /* 0x0000004613134208 */ /* 0x000fc40002800000 */
[----:B------:R-:W-:Y:S02]  /*4180*/  PRMT R41, R31, 0x7632, R41 ;  /* 0x000076321f297816 */ /* 0x000fe40000000029 */
[C---:B------:R-:W-:Y:S01]  /*4190*/  PRMT R43, R30.reuse, 0x7632, R43 ;  /* 0x000076321e2b7816 */ /* 0x040fe2000000002b */
[----:B------:R-:W-:Y:S01]  /*41a0*/  IMAD.U32 R30, R30, 0x10000, RZ ;  /* 0x000100001e1e7824 */ /* 0x000fe200078e00ff */
[----:B------:R-:W-:Y:S02]  /*41b0*/  FSETP.GEU.AND P5, PT, R21, R34, PT ;  /* 0x000000221500720b */ /* 0x000fe40003fae000 */
[----:B------:R-:W-:Y:S02]  /*41c0*/  PRMT R6, R35, 0x7632, R6 ;  /* 0x0000763223067816 */ /* 0x000fe40000000006 */
[C---:B------:R-:W-:Y:S02]  /*41d0*/  PRMT R29, R33.reuse, 0x7632, R29 ;  /* 0x00007632211d7816 */ /* 0x040fe4000000001d */
[C---:B------:R-:W-:Y:S01]  /*41e0*/  PRMT R31, R32.reuse, 0x7632, R31 ;  /* 0x00007632201f7816 */ /* 0x040fe2000000001f */
[----:B------:R-:W-:Y:S01]  /*41f0*/  IMAD.U32 R40, R33, 0x10000, RZ ;  /* 0x0001000021287824 */ /* 0x000fe200078e00ff */
[C---:B------:R-:W-:Y:S01]  /*4200*/  FADD R78, -R69.reuse, R30 ;  /* 0x0000001e454e7221 */ /* 0x040fe20000000100 */
[----:B------:R-:W-:Y:S01]  /*4210*/  IMAD.U32 R46, R32, 0x10000, RZ ;  /* 0x00010000202e7824 */ /* 0x000fe200078e00ff */
[----:B------:R-:W-:Y:S01]  /*4220*/  FADD R74, -R69, R42 ;  /* 0x0000002a454a7221 */ /* 0x000fe20000000100 */
[----:B------:R-:W-:-:S02]  /*4230*/  IMAD.U32 R70, R41, 0x10000, RZ ;  /* 0x0001000029467824 */ /* 0x000fc400078e00ff */
[----:B------:R-:W-:Y:S01]  /*4240*/  IMAD.U32 R72, R43, 0x10000, RZ ;  /* 0x000100002b487824 */ /* 0x000fe200078e00ff */
[----:B------:R-:W-:Y:S01]  /*4250*/  FADD R42, -R69, R40 ;  /* 0x00000028452a7221 */ /* 0x000fe20000000100 */
        /* <DEDUP_REMOVED lines=9> */
[----:B------:R-:W-:Y:S01]  /*42f0*/  FADD R76, -R69, R72 ;  /* 0x00000048454c7221 */ /* 0x000fe20000000100 */
[----:B------:R-:W-:Y:S01]  /*4300*/  FSETP.NAN.AND P4, PT, R21, R21, PT ;  /* 0x000000151500720b */ /* 0x000fe20003f88000 */
        /* <DEDUP_REMOVED lines=8> */
[----:B------:R-:W-:Y:S01]  /*4390*/  @P5 FSEL R21, R21, R34, P4 ;  /* 0x0000002215155208 */ /* 0x000fe20002000000 */
[C---:B-1----:R-:W-:Y:S01]  /*43a0*/  FMUL R35, R71.reuse, R46 ;  /* 0x0000002e47237220 */ /* 0x042fe20000400000 */
        /* <DEDUP_REMOVED lines=15> */
[----:B------:R-:W-:Y:S01]  /*44a0*/  FMUL R47, R71, R6 ;  /* 0x00000006472f7220 */ /* 0x000fe20000400000 */
[----:B---3--:R-:W-:-:S05]  /*44b0*/  FFMA R36, R36, R68, R63 ;  /* 0x0000004424247223 */ /* 0x008fca000000003f */
[----:B------:R-:W-:Y:S01]  /*44c0*/  FSEL R88, R36, +INF , P2 ;  /* 0x7f80000024587808 */ /* 0x000fe20001000000 */
[----:B------:R-:W-:Y:S04]  /*44d0*/  STS.128 [R23], R28 ;  /* 0x0000001c17007388 */ /* 0x000fe80000000c00 */
[----:B------:R-:W-:Y:S04]  /*44e0*/  STS.128 [R23+0x10], R32 ;  /* 0x0000102017007388 */ /* 0x000fe80000000c00 */
[----:B------:R-:W-:Y:S04]  /*44f0*/  STS.128 [R23+0x20], R40 ;  /* 0x0000202817007388 */ /* 0x000fe80000000c00 */
[----:B------:R0:W-:Y:S04]  /*4500*/  STS.128 [R23+0x30], R44 ;  /* 0x0000302c17007388 */ /* 0x0001e80000000c00 */
[----:B------:R-:W-:Y:S01]  /*4510*/  BAR.SYNC.DEFER_BLOCKING 0x0 ;  /* 0x0000000000007b1d */ /* 0x000fe20000010000 */
[----:B------:R-:W-:Y:S01]  /*4520*/  FSETP.GEU.AND P5, PT, R19, R88, PT ;  /* 0x000000581300720b */ /* 0x000fe20003fae000 */
[----:B------:R-:W-:Y:S01]  /*4530*/  FADD R69, R9, 1 ;  /* 0x3f80000009457421 */ /* 0x000fe20000000000 */
[----:B------:R-:W-:Y:S01]  /*4540*/  IMAD.U32 R6, R4, 0x10000, RZ ;  /* 0x0001000004067824 */ /* 0x000fe200078e00ff */
[----:B------:R-:W-:-:S02]  /*4550*/  FSETP.NAN.AND P4, PT, R19, R19, PT ;  /* 0x000000131300720b */ /* 0x000fc40003f88000 */
[-CC-:B------:R-:W-:Y:S01]  /*4560*/  FFMA R37, R37, R69.reuse, R66.reuse ;  /* 0x0000004525257223 */ /* 0x180fe20000000042 */
[----:B------:R-:W-:Y:S01]  /*4570*/  FADD R71, R10, 1 ;  /* 0x3f8000000a477421 */ /* 0x000fe20000000000 */
[----:B------:R-:W-:Y:S01]  /*4580*/  FADD R6, R6, R11 ;  /* 0x0000000b06067221 */ /* 0x000fe20000000000 */
[----:B------:R-:W-:Y:S02]  /*4590*/  FFMA R70, R25, R69, R66 ;  /* 0x0000004519467223 */ /* 0x000fe40000000042 */
[----:B------:R-:W-:-:S03]  /*45a0*/  FSEL R74, R37, +INF , P2 ;  /* 0x7f800000254a7808 */ /* 0x000fc60001000000 */
[----:B------:R-:W-:Y:S02]  /*45b0*/  @P5 FSEL R19, R19, R88, P4 ;  /* 0x0000005813135208 */ /* 0x000fe40002000000 */
[----:B------:R-:W-:Y:S02]  /*45c0*/  FSEL R24, R70, +INF , P2 ;  /* 0x7f80000046187808 */ /* 0x000fe40001000000 */
[----:B------:R-:W-:Y:S01]  /*45d0*/  FSETP.GEU.AND P6, PT, R19, R74, PT ;  /* 0x0000004a1300720b */ /* 0x000fe20003fce000 */
[----:B------:R-:W1:Y:S04]  /*45e0*/  LDS.128 R28, [R22.X4] ;  /* 0x00000000161c7984 */ /* 0x000e680000004c00 */
[----:B------:R-:W2:Y:S01]  /*45f0*/  LDS.128 R8, [R22.X4+0x4010] ;  /* 0x0040100016087984 */ /* 0x000ea20000004c00 */
[----:B------:R-:W-:Y:S01]  /*4600*/  FSETP.GEU.AND P5, PT, R21, R24, PT ;  /* 0x000000181500720b */ /* 0x000fe20003fae000 */
[--C-:B------:R-:W-:Y:S01]  /*4610*/  FFMA R38, R38, R71, R65.reuse ;  /* 0x0000004726267223 */ /* 0x100fe20000000041 */
[----:B------:R-:W-:Y:S01]  /*4620*/  FSETP.NAN.AND P4, PT, R19, R19, PT ;  /* 0x000000131300720b */ /* 0x000fe20003f88000 */
[----:B0-----:R-:W-:Y:S01]  /*4630*/  IMAD R46, R17, 0x3000, R22 ;  /* 0x00003000112e7824 */ /* 0x001fe200078e0216 */
[----:B------:R-:W-:-:S03]  /*4640*/  FFMA R17, R26, R71, R65 ;  /* 0x000000471a117223 */ /* 0x000fc60000000041 */
[----:B------:R-:W-:Y:S02]  /*4650*/  @P6 FSEL R19, R19, R74, P4 ;  /* 0x0000004a13136208 */ /* 0x000fe40002000000 */
[----:B------:R-:W-:Y:S02]  /*4660*/  FSEL R32, R38, +INF , P2 ;  /* 0x7f80000026207808 */ /* 0x000fe40001000000 */
[----:B------:R-:W-:Y:S01]  /*4670*/  FSETP.NAN.AND P6, PT, R21, R21, PT ;  /* 0x000000151500720b */ /* 0x000fe20003fc8000 */
[----:B------:R-:W-:Y:S01]  /*4680*/  IMAD.U32 R4, R5, 0x10000, RZ ;  /* 0x0001000005047824 */ /* 0x000fe200078e00ff */
[----:B------:R-:W-:Y:S02]  /*4690*/  FSETP.GEU.AND P4, PT, R19, R32, PT ;  /* 0x000000201300720b */ /* 0x000fe40003f8e000 */
[----:B------:R-:W-:Y:S02]  /*46a0*/  @P5 FSEL R21, R21, R24, P6 ;  /* 0x0000001815155208 */ /* 0x000fe40003000000 */
[----:B------:R-:W-:Y:S01]  /*46b0*/  FSEL R78, R17, +INF , P2 ;  /* 0x7f800000114e7808 */ /* 0x000fe20001000000 */
[----:B------:R-:W-:Y:S01]  /*46c0*/  FADD R74, R4, R7 ;  /* 0x00000007044a7221 */ /* 0x000fe20000000000 */
[----:B------:R-:W-:-:S02]  /*46d0*/  FADD R72, R6, 1 ;  /* 0x3f80000006487421 */ /* 0x000fc40000000000 */
[----:B------:R-:W-:Y:S01]  /*46e0*/  FSETP.GEU.AND P6, PT, R21, R78, PT ;  /* 0x0000004e1500720b */ /* 0x000fe20003fce000 */
[----:B------:R-:W0:Y:S01]  /*46f0*/  LDS.128 R4, [R22.X4+0x10] ;  /* 0x0000100016047984 */ /* 0x000e220000004c00 */
[-CC-:B------:R-:W-:Y:S01]  /*4700*/  FFMA R39, R39, R72.reuse, R74.reuse ;  /* 0x0000004827277223 */ /* 0x180fe2000000004a */
[----:B------:R-:W-:Y:S01]  /*4710*/  FSETP.NAN.AND P5, PT, R19, R19, PT ;  /* 0x000000131300720b */ /* 0x000fe20003fa8000 */
[----:B------:R-:W-:-:S03]  /*4720*/  FFMA R40, R27, R72, R74 ;  /* 0x000000481b287223 */ /* 0x000fc6000000004a */
[----:B------:R-:W-:Y:S02]  /*4730*/  @P4 FSEL R19, R19, R32, P5 ;  /* 0x0000002013134208 */ /* 0x000fe40002800000 */
[----:B------:R-:W-:Y:S02]  /*4740*/  FSEL R76, R39, +INF , P2 ;  /* 0x7f800000274c7808 */ /* 0x000fe40001000000 */
[----:B------:R-:W-:Y:S02]  /*4750*/  FSETP.NAN.AND P5, PT, R21, R21, PT ;  /* 0x000000151500720b */ /* 0x000fe40003fa8000 */
[----:B------:R-:W-:Y:S02]  /*4760*/  IADD3 R44, R46, 0xc00, RZ ;  /* 0x00000c002e2c7810 */ /* 0x000fe40007ffe0ff */
[----:B------:R-:W-:Y:S01]  /*4770*/  FSETP.GEU.AND P4, PT, R19, R76, PT ;  /* 0x0000004c1300720b */ /* 0x000fe20003f8e000 */
[C-C-:B-1----:R-:W-:Y:S01]  /*4780*/  FFMA R29, R56.reuse, R29, R59.reuse ;  /* 0x0000001d381d7223 */ /* 0x142fe2000000003b */
[----:B------:R-:W-:Y:S01]  /*4790*/  @P6 FSEL R21, R21, R78, P5 ;  /* 0x0000004e15156208 */ /* 0x000fe20002800000 */
[----:B--2---:R-:W-:Y:S01]  /*47a0*/  FFMA R9, R56, R9, R59 ;  /* 0x0000000938097223 */ /* 0x004fe2000000003b */
[----:B------:R-:W-:Y:S01]  /*47b0*/  FSEL R56, R40, +INF , P2 ;  /* 0x7f80000028387808 */ /* 0x000fe20001000000 */
[----:B------:R-:W-:Y:S01]  /*47c0*/  IMAD.WIDE R42, R46, R15, c[0x0][0x178] ;  /* 0x00005e002e2a7625 */ /* 0x000fe200078e020f */
[----:B------:R-:W-:-:S02]  /*47d0*/  F2FP.BF16.PACK_AB R32, R49, R48 ;  /* 0x000000303120723e */ /* 0x000fc400000010ff */
[----:B------:R-:W-:Y:S01]  /*47e0*/  F2FP.BF16.PACK_AB R33, R51, R50 ;  /* 0x000000323321723e */ /* 0x000fe200000010ff */
[----:B------:R-:W-:Y:S01]  /*47f0*/  IMAD.WIDE R44, R44, R15, c[0x0][0x178] ;  /* 0x00005e002c2c7625 */ /* 0x000fe200078e020f */
[----:B------:R-:W-:Y:S02]  /*4800*/  F2FP.BF16.PACK_AB R34, R37, R36 ;  /* 0x000000242522723e */ /* 0x000fe400000010ff */
[----:B------:R-:W-:Y:S01]  /*4810*/  F2FP.BF16.PACK_AB R35, R39, R38 ;  /* 0x000000262723723e */ /* 0x000fe200000010ff */
[----:B------:R-:W-:Y:S01]  /*4820*/  FFMA R28, R58, R28, R57 ;  /* 0x0000001c3a1c7223 */ /* 0x000fe20000000039 */
[----:B------:R-:W-:Y:S02]  /*4830*/  F2FP.BF16.PACK_AB R24, R53, R52 ;  /* 0x000000343518723e */ /* 0x000fe400000010ff */
[----:B------:R-:W-:Y:S02]  /*4840*/  F2FP.BF16.PACK_AB R25, R55, R54 ;  /* 0x000000363719723e */ /* 0x000fe400000010ff */
[----:B------:R-:W-:-:S02]  /*4850*/  F2FP.BF16.PACK_AB R26, R70, R67 ;  /* 0x00000043461a723e */ /* 0x000fc400000010ff */
[----:B------:R-:W-:Y:S02]  /*4860*/  F2FP.BF16.PACK_AB R27, R40, R17 ;  /* 0x00000011281b723e */ /* 0x000fe400000010ff */
[----:B------:R-:W-:Y:S01]  /*4870*/  FSETP.GEU.AND P6, PT, R21, R56, PT ;  /* 0x000000381500720b */ /* 0x000fe20003fce000 */
[----:B------:R1:W-:Y:S01]  /*4880*/  @P2 STG.E.128 [R42.64], R32 ;  /* 0x000000202a002986 */ /* 0x0003e2000c101d04 */
[C---:B------:R-:W-:Y:S01]  /*4890*/  FSETP.NAN.AND P5, PT, R19.reuse, R19, PT ;  /* 0x000000131300720b */ /* 0x040fe20003fa8000 */
[----:B------:R-:W-:Y:S02]  /*48a0*/  FFMA R8, R58, R8, R57 ;  /* 0x000000083a087223 */ /* 0x000fe40000000039 */
[----:B------:R2:W-:Y:S01]  /*48b0*/  @P2 STG.E.128 [R44.64], R24 ;  /* 0x000000182c002986 */ /* 0x0005e2000c101d04 */
[----:B------:R-:W-:Y:S02]  /*48c0*/  @P4 FSEL R19, R19, R76, P5 ;  /* 0x0000004c13134208 */ /* 0x000fe40002800000 */
[----:B------:R-:W-:Y:S01]  /*48d0*/  FSETP.NAN.AND P4, PT, R21, R21, PT ;  /* 0x000000151500720b */ /* 0x000fe20003f88000 */
[----:B------:R-:W-:Y:S01]  /*48e0*/  FFMA R30, R60, R30, R61 ;  /* 0x0000001e3c1e7223 */ /* 0x000fe2000000003d */
[----:B------:R-:W-:Y:S01]  /*48f0*/  FSEL R41, R8, +INF , P2 ;  /* 0x7f80000008297808 */ /* 0x000fe20001000000 */
[----:B------:R-:W3:Y:S01]  /*4900*/  LDS.128 R24, [R22.X4+0x4020] ;  /* 0x0040200016187984 */ /* 0x000ee20000004c00 */
[----:B------:R-:W-:-:S02]  /*4910*/  FSEL R58, R9, +INF , P2 ;  /* 0x7f800000093a7808 */ /* 0x000fc40001000000 */
[----:B-1----:R-:W-:Y:S02]  /*4920*/  FSEL R35, R28, +INF , P2 ;  /* 0x7f8000001c237808 */ /* 0x002fe40001000000 */
[----:B--2---:R-:W-:-:S04]  /*4930*/  FSEL R44, R29, +INF , P2 ;  /* 0x7f8000001d2c7808 */ /* 0x004fc80001000000 */
[----:B------:R-:W-:Y:S02]  /*4940*/  FSETP.GEU.AND P5, PT, R35, R44, PT ;  /* 0x0000002c2300720b */ /* 0x000fe40003fae000 */
[----:B------:R-:W-:Y:S02]  /*4950*/  @P6 FSEL R21, R21, R56, P4 ;  /* 0x0000003815156208 */ /* 0x000fe40002000000 */
[----:B------:R-:W-:Y:S02]  /*4960*/  FSETP.GEU.AND P4, PT, R41, R58, PT ;  /* 0x0000003a2900720b */ /* 0x000fe40003f8e000 */
[----:B------:R-:W-:Y:S01]  /*4970*/  FSETP.NAN.AND P6, PT, R35, R35, PT ;  /* 0x000000232300720b */ /* 0x000fe20003fc8000 */
[----:B------:R-:W-:-:S06]  /*4980*/  FFMA R10, R60, R10, R61 ;  /* 0x0000000a3c0a7223 */ /* 0x000fcc000000003d */
[----:B------:R-:W-:Y:S02]  /*4990*/  @P5 FSEL R35, R35, R44, P6 ;  /* 0x0000002c23235208 */ /* 0x000fe40003000000 */
[----:B------:R-:W-:Y:S02]  /*49a0*/  FSEL R44, R30, +INF , P2 ;  /* 0x7f8000001e2c7808 */ /* 0x000fe40001000000 */
[----:B------:R-:W-:Y:S02]  /*49b0*/  FSETP.NAN.AND P6, PT, R41, R41, PT ;  /* 0x000000292900720b */ /* 0x000fe40003fc8000 */
[----:B------:R-:W-:Y:S01]  /*49c0*/  FSETP.GEU.AND P5, PT, R35, R44, PT ;  /* 0x0000002c2300720b */ /* 0x000fe20003fae000 */
[----:B------:R-:W-:Y:S01]  /*49d0*/  FFMA R31, R62, R31, R64 ;  /* 0x0000001f3e1f7223 */ /* 0x000fe20000000040 */
[----:B------:R-:W-:Y:S01]  /*49e0*/  @P4 FSEL R41, R41, R58, P6 ;  /* 0x0000003a29294208 */ /* 0x000fe20003000000 */
[----:B0-----:R-:W-:Y:S01]  /*49f0*/  FFMA R32, R68, R4, R63 ;  /* 0x0000000444207223 */ /* 0x001fe2000000003f */
[----:B------:R-:W-:Y:S01]  /*4a00*/  FSEL R56, R10, +INF , P2 ;  /* 0x7f8000000a387808 */ /* 0x000fe20001000000 */
[----:B------:R-:W-:Y:S01]  /*4a10*/  FFMA R33, R69, R5, R66 ;  /* 0x0000000545217223 */ /* 0x000fe20000000042 */
[----:B------:R-:W-:Y:S01]  /*4a20*/  IADD3 R42, R46, 0x1800, RZ ;  /* 0x000018002e2a7810 */ /* 0x000fe20007ffe0ff */
[----:B------:R-:W-:Y:S01]  /*4a30*/  FFMA R34, R6, R71, R65 ;  /* 0x0000004706227223 */ /* 0x000fe20000000041 */
[----:B------:R-:W-:Y:S01]  /*4a40*/  FFMA R23, R7, R72, R74 ;  /* 0x0000004807177223 */ /* 0x000fe2000000004a */
[----:B------:R-:W-:-:S02]  /*4a50*/  FSETP.GEU.AND P4, PT, R41, R56, PT ;  /* 0x000000382900720b */ /* 0x000fc40003f8e000 */
[----:B------:R-:W-:Y:S01]  /*4a60*/  IMAD.WIDE R42, R42, R15, c[0x0][0x178] ;  /* 0x00005e002a2a7625 */ /* 0x000fe200078e020f */
[----:B------:R-:W-:Y:S02]  /*4a70*/  F2FP.BF16.PACK_AB R4, R29, R28 ;  /* 0x0000001c1d04723e */ /* 0x000fe400000010ff */
[----:B------:R-:W-:Y:S02]  /*4a80*/  F2FP.BF16.PACK_AB R5, R31, R30 ;  /* 0x0000001e1f05723e */ /* 0x000fe400000010ff */
[----:B------:R-:W-:Y:S02]  /*4a90*/  F2FP.BF16.PACK_AB R6, R33, R32 ;  /* 0x000000202106723e */ /* 0x000fe400000010ff */
[----:B------:R-:W-:Y:S02]  /*4aa0*/  F2FP.BF16.PACK_AB R7, R23, R34 ;  /* 0x000000221707723e */ /* 0x000fe400000010ff */
[----:B------:R-:W-:Y:S01]  /*4ab0*/  FSETP.NAN.AND P6, PT, R35, R35, PT ;  /* 0x000000232300720b */ /* 0x000fe20003fc8000 */
[----:B------:R-:W-:-:S02]  /*4ac0*/  FFMA R11, R62, R11, R64 ;  /* 0x0000000b3e0b7223 */ /* 0x000fc40000000040 */
[----:B------:R0:W-:Y:S01]  /*4ad0*/  @P2 STG.E.128 [R42.64], R4 ;  /* 0x000000042a002986 */ /* 0x0001e2000c101d04 */
[----:B------:R-:W-:Y:S02]  /*4ae0*/  @P5 FSEL R35, R35, R44, P6 ;  /* 0x0000002c23235208 */ /* 0x000fe40003000000 */
[----:B------:R-:W-:-:S04]  /*4af0*/  FSETP.NAN.AND P6, PT, R41, R41, PT ;  /* 0x000000292900720b */ /* 0x000fc80003fc8000 */
[----:B------:R-:W-:Y:S02]  /*4b00*/  @P4 FSEL R41, R41, R56, P6 ;  /* 0x0000003829294208 */ /* 0x000fe40003000000 */
[----:B0-----:R-:W-:Y:S02]  /*4b10*/  FSEL R4, R31, +INF , P2 ;  /* 0x7f8000001f047808 */ /* 0x001fe40001000000 */
[----:B------:R-:W-:Y:S02]  /*4b20*/  FSEL R6, R11, +INF , P2 ;  /* 0x7f8000000b067808 */ /* 0x000fe40001000000 */
[----:B------:R-:W-:Y:S02]  /*4b30*/  FSETP.GEU.AND P5, PT, R35, R4, PT ;  /* 0x000000042300720b */ /* 0x000fe40003fae000 */
[----:B------:R-:W-:Y:S02]  /*4b40*/  FSETP.GEU.AND P4, PT, R41, R6, PT ;  /* 0x000000062900720b */ /* 0x000fe40003f8e000 */
[----:B------:R-:W-:Y:S01]  /*4b50*/  FSETP.NAN.AND P6, PT, R35, R35, PT ;  /* 0x000000232300720b */ /* 0x000fe20003fc8000 */
[----:B---3--:R-:W-:-:S08]  /*4b60*/  FFMA R63, R68, R24, R63 ;  /* 0x00000018443f7223 */ /* 0x008fd0000000003f */
[----:B------:R-:W-:Y:S02]  /*4b70*/  @P5 FSEL R35, R35, R4, P6 ;  /* 0x0000000423235208 */ /* 0x000fe40003000000 */
[----:B------:R-:W-:Y:S02]  /*4b80*/  FSEL R4, R32, +INF , P2 ;  /* 0x7f80000020047808 */ /* 0x000fe40001000000 */
[----:B------:R-:W-:Y:S02]  /*4b90*/  FSETP.NAN.AND P6, PT, R41, R41, PT ;  /* 0x000000292900720b */ /* 0x000fe40003fc8000 */
[----:B------:R-:W-:Y:S02]  /*4ba0*/  FSETP.GEU.AND P5, PT, R35, R4, PT ;  /* 0x000000042300720b */ /* 0x000fe40003fae000 */
[----:B------:R-:W-:Y:S02]  /*4bb0*/  @P4 FSEL R41, R41, R6, P6 ;  /* 0x0000000629294208 */ /* 0x000fe40003000000 */
[----:B------:R-:W-:-:S04]  /*4bc0*/  FSEL R6, R63, +INF , P2 ;  /* 0x7f8000003f067808 */ /* 0x000fc80001000000 */
[----:B------:R-:W-:Y:S02]  /*4bd0*/  FSETP.GEU.AND P4, PT, R41, R6, PT ;  /* 0x000000062900720b */ /* 0x000fe40003f8e000 */
[----:B------:R-:W-:Y:S01]  /*4be0*/  FSETP.NAN.AND P6, PT, R35, R35, PT ;  /* 0x000000232300720b */ /* 0x000fe20003fc8000 */
[----:B------:R-:W-:-:S03]  /*4bf0*/  FFMA R66, R69, R25, R66 ;  /* 0x0000001945427223 */ /* 0x000fc60000000042 */
[----:B------:R-:W-:Y:S02]  /*4c00*/  @P5 FSEL R35, R35, R4, P6 ;  /* 0x0000000423235208 */ /* 0x000fe40003000000 */
[----:B------:R-:W-:Y:S02]  /*4c10*/  FSEL R4, R33, +INF , P2 ;  /* 0x7f80000021047808 */ /* 0x000fe40001000000 */
[----:B------:R-:W-:Y:S02]  /*4c20*/  FSETP.NAN.AND P6, PT, R41, R41, PT ;  /* 0x000000292900720b */ /* 0x000fe40003fc8000 */
[----:B------:R-:W-:Y:S02]  /*4c30*/  FSETP.GEU.AND P5, PT, R35, R4, PT ;  /* 0x000000042300720b */ /* 0x000fe40003fae000 */
[----:B------:R-:W-:Y:S02]  /*4c40*/  @P4 FSEL R41, R41, R6, P6 ;  /* 0x0000000629294208 */ /* 0x000fe40003000000 */
[----:B------:R-:W-:-:S04]  /*4c50*/  FSEL R6, R66, +INF , P2 ;  /* 0x7f80000042067808 */ /* 0x000fc80001000000 */
[----:B------:R-:W-:Y:S02]  /*4c60*/  FSETP.GEU.AND P4, PT, R41, R6, PT ;  /* 0x000000062900720b */ /* 0x000fe40003f8e000 */
[C---:B------:R-:W-:Y:S01]  /*4c70*/  FSETP.NAN.AND P6, PT, R35.reuse, R35, PT ;  /* 0x000000232300720b */ /* 0x040fe20003fc8000 */
[----:B------:R-:W-:Y:S01]  /*4c80*/  FFMA R65, R26, R71, R65 ;  /* 0x000000471a417223 */ /* 0x000fe20000000041 */
[----:B------:R-:W-:Y:S02]  /*4c90*/  FSEL R22, R34, +INF , P2 ;  /* 0x7f80000022167808 */ /* 0x000fe40001000000 */
[----:B------:R-:W-:Y:S02]  /*4ca0*/  @P5 FSEL R35, R35, R4, P6 ;  /* 0x0000000423235208 */ /* 0x000fe40003000000 */
[----:B------:R-:W-:Y:S02]  /*4cb0*/  FSETP.NAN.AND P6, PT, R41, R41, PT ;  /* 0x000000292900720b */ /* 0x000fe40003fc8000 */
[----:B------:R-:W-:-:S02]  /*4cc0*/  FSETP.GEU.AND P5, PT, R35, R22, PT ;  /* 0x000000162300720b */ /* 0x000fc40003fae000 */
[----:B------:R-:W-:Y:S02]  /*4cd0*/  FSEL R26, R65, +INF , P2 ;  /* 0x7f800000411a7808 */ /* 0x000fe40001000000 */
[----:B------:R-:W-:-:S04]  /*4ce0*/  @P4 FSEL R41, R41, R6, P6 ;  /* 0x0000000629294208 */ /* 0x000fc80003000000 */
[----:B------:R-:W-:Y:S02]  /*4cf0*/  FSETP.GEU.AND P4, PT, R41, R26, PT ;  /* 0x0000001a2900720b */ /* 0x000fe40003f8e000 */
[----:B------:R-:W-:Y:S01]  /*4d00*/  FSETP.NAN.AND P6, PT, R35, R35, PT ;  /* 0x000000232300720b */ /* 0x000fe20003fc8000 */
[----:B------:R-:W-:Y:S01]  /*4d10*/  FFMA R72, R27, R72, R74 ;  /* 0x000000481b487223 */ /* 0x000fe2000000004a */
[----:B------:R-:W-:Y:S02]  /*4d20*/  FSEL R42, R23, +INF , P2 ;  /* 0x7f800000172a7808 */ /* 0x000fe40001000000 */
[----:B------:R-:W-:Y:S02]  /*4d30*/  @P5 FSEL R35, R35, R22, P6 ;  /* 0x0000001623235208 */ /* 0x000fe40003000000 */
[----:B------:R-:W-:Y:S02]  /*4d40*/  FSETP.NAN.AND P6, PT, R41, R41, PT ;  /* 0x000000292900720b */ /* 0x000fe40003fc8000 */
[----:B------:R-:W-:-:S02]  /*4d50*/  FSETP.GEU.AND P5, PT, R35, R42, PT ;  /* 0x0000002a2300720b */ /* 0x000fc40003fae000 */
[----:B------:R-:W-:Y:S02]  /*4d60*/  FSEL R44, R72, +INF , P2 ;  /* 0x7f800000482c7808 */ /* 0x000fe40001000000 */
[----:B------:R-:W-:Y:S01]  /*4d70*/  @P4 FSEL R41, R41, R26, P6 ;  /* 0x0000001a29294208 */ /* 0x000fe20003000000 */
[----:B------:R-:W0:Y:S01]  /*4d80*/  SHFL.BFLY PT, R22, R19, 0x10, 0x1f ;  /* 0x0e001f0013167f89 */ /* 0x000e2200000e0000 */
[----:B------:R-:W-:Y:S02]  /*4d90*/  IADD3 R24, R46, 0x2400, RZ ;  /* 0x000024002e187810 */ /* 0x000fe40007ffe0ff */
[----:B------:R-:W-:Y:S01]  /*4da0*/  FSETP.GEU.AND P4, PT, R41, R44, PT ;  /* 0x0000002c2900720b */ /* 0x000fe20003f8e000 */
[----:B------:R-:W1:Y:S01]  /*4db0*/  SHFL.BFLY PT, R26, R21, 0x10, 0x1f ;  /* 0x0e001f00151a7f89 */ /* 0x000e6200000e0000 */
[----:B------:R-:W-:Y:S01]  /*4dc0*/  FSETP.NAN.AND P6, PT, R35, R35, PT ;  /* 0x000000232300720b */ /* 0x000fe20003fc8000 */
[----:B------:R-:W-:Y:S01]  /*4dd0*/  IMAD.WIDE R24, R24, R15, c[0x0][0x178] ;  /* 0x00005e0018187625 */ /* 0x000fe200078e020f */
[----:B------:R-:W-:-:S02]  /*4de0*/  F2FP.BF16.PACK_AB R4, R9, R8 ;  /* 0x000000080904723e */ /* 0x000fc400000010ff */
[----:B------:R-:W-:Y:S02]  /*4df0*/  F2FP.BF16.PACK_AB R5, R11, R10 ;  /* 0x0000000a0b05723e */ /* 0x000fe400000010ff */
[----:B------:R-:W-:Y:S02]  /*4e00*/  F2FP.BF16.PACK_AB R6, R66, R63 ;  /* 0x0000003f4206723e */ /* 0x000fe400000010ff */
[----:B------:R-:W-:Y:S02]  /*4e10*/  F2FP.BF16.PACK_AB R7, R72, R65 ;  /* 0x000000414807723e */ /* 0x000fe400000010ff */
[----:B------:R-:W-:Y:S02]  /*4e20*/  @P5 FSEL R35, R35, R42, P6 ;  /* 0x0000002a23235208 */ /* 0x000fe40003000000 */
[C---:B------:R-:W-:Y:S01]  /*4e30*/  FSETP.NAN.AND P5, PT, R41.reuse, R41, PT ;  /* 0x000000292900720b */ /* 0x040fe20003fa8000 */
[----:B------:R-:W-:Y:S03]  /*4e40*/  @P2 STG.E.128 [R24.64], R4 ;  /* 0x0000000418002986 */ /* 0x000fe6000c101d04 */
[----:B------:R-:W-:Y:S01]  /*4e50*/  @P4 FSEL R41, R41, R44, P5 ;  /* 0x0000002c29294208 */ /* 0x000fe20002800000 */
[----:B------:R-:W2:Y:S04]  /*4e60*/  SHFL.BFLY PT, R24, R35, 0x10, 0x1f ;  /* 0x0e001f0023187f89 */ /* 0x000ea800000e0000 */
[----:B------:R-:W3:Y:S01]  /*4e70*/  SHFL.BFLY PT, R42, R41, 0x10, 0x1f ;  /* 0x0e001f00292a7f89 */ /* 0x000ee200000e0000 */
[----:B0-----:R-:W-:-:S02]  /*4e80*/  FSETP.GEU.AND P6, PT, R19, R22, PT ;  /* 0x000000161300720b */ /* 0x001fc40003fce000 */
[----:B-1----:R-:W-:Y:S02]  /*4e90*/  FSETP.GEU.AND P5, PT, R21, R26, PT ;  /* 0x0000001a1500720b */ /* 0x002fe40003fae000 */
[----:B------:R-:W-:-:S09]  /*4ea0*/  FSETP.NAN.AND P4, PT, R19, R19, PT ;  /* 0x000000131300720b */ /* 0x000fd20003f88000 */
[----:B------:R-:W-:Y:S02]  /*4eb0*/  @P6 FSEL R19, R19, R22, P4 ;  /* 0x0000001613136208 */ /* 0x000fe40002000000 */
[----:B------:R-:W-:Y:S02]  /*4ec0*/  FSETP.NAN.AND P6, PT, R21, R21, PT ;  /* 0x000000151500720b */ /* 0x000fe40003fc8000 */
[----:B--2---:R-:W-:Y:S01]  /*4ed0*/  FSETP.GEU.AND P4, PT, R35, R24, PT ;  /* 0x000000182300720b */ /* 0x004fe20003f8e000 */
[----:B------:R-:W0:Y:S01]  /*4ee0*/  SHFL.BFLY PT, R4, R19, 0x8, 0x1f ;  /* 0x0d001f0013047f89 */ /* 0x000e2200000e0000 */
[----:B------:R-:W-:Y:S02]  /*4ef0*/  @P5 FSEL R21, R21, R26, P6 ;  /* 0x0000001a15155208 */ /* 0x000fe40003000000 */
[----:B---3--:R-:W-:Y:S02]  /*4f00*/  FSETP.GEU.AND P5, PT, R41, R42, PT ;  /* 0x0000002a2900720b */ /* 0x008fe40003fae000 */
[C---:B------:R-:W-:Y:S01]  /*4f10*/  FSETP.NAN.AND P6, PT, R35.reuse, R35, PT ;  /* 0x000000232300720b */ /* 0x040fe20003fc8000 */
[----:B------:R-:W1:Y:S06]  /*4f20*/  SHFL.BFLY PT, R6, R21, 0x8, 0x1f ;  /* 0x0d001f0015067f89 */ /* 0x000e6c00000e0000 */
[----:B------:R-:W-:-:S02]  /*4f30*/  @P4 FSEL R35, R35, R24, P6 ;  /* 0x0000001823234208 */ /* 0x000fc40003000000 */
[----:B------:R-:W-:-:S03]  /*4f40*/  FSETP.NAN.AND P4, PT, R41, R41, PT ;  /* 0x000000292900720b */ /* 0x000fc60003f88000 */
[----:B------:R-:W2:Y:S01]  /*4f50*/  SHFL.BFLY PT, R22, R35, 0x8, 0x1f ;  /* 0x0d001f0023167f89 */ /* 0x000ea200000e0000 */
[----:B------:R-:W-:-:S05]  /*4f60*/  @P5 FSEL R41, R41, R42, P4 ;  /* 0x0000002a29295208 */ /* 0x000fca0002000000 */
[----:B------:R-:W3:Y:S01]  /*4f70*/  SHFL.BFLY PT, R24, R41, 0x8, 0x1f ;  /* 0x0d001f0029187f89 */ /* 0x000ee200000e0000 */
[C---:B0-----:R-:W-:Y:S02]  /*4f80*/  FSETP.GEU.AND P6, PT, R19.reuse, R4, PT ;  /* 0x000000041300720b */ /* 0x041fe40003fce000 */
[----:B------:R-:W-:Y:S02]  /*4f90*/  FSETP.NAN.AND P4, PT, R19, R19, PT ;  /* 0x000000131300720b */ /* 0x000fe40003f88000 */
[----:B-1----:R-:W-:-:S09]  /*4fa0*/  FSETP.GEU.AND P5, PT, R21, R6, PT ;  /* 0x000000061500720b */ /* 0x002fd20003fae000 */
[----:B------:R-:W-:Y:S02]  /*4fb0*/  @P6 FSEL R19, R19, R4, P4 ;  /* 0x0000000413136208 */ /* 0x000fe40002000000 */
[----:B------:R-:W-:Y:S02]  /*4fc0*/  FSETP.NAN.AND P6, PT, R21, R21, PT ;  /* 0x000000151500720b */ /* 0x000fe40003fc8000 */
[----:B--2---:R-:W-:Y:S01]  /*4fd0*/  FSETP.GEU.AND P4, PT, R35, R22, PT ;  /* 0x000000162300720b */ /* 0x004fe20003f8e000 */
[----:B------:R-:W0:Y:S01]  /*4fe0*/  SHFL.BFLY PT, R4, R19, 0x4, 0x1f ;  /* 0x0c801f0013047f89 */ /* 0x000e2200000e0000 */
[----:B------:R-:W-:Y:S02]  /*4ff0*/  @P5 FSEL R21, R21, R6, P6 ;  /* 0x0000000615155208 */ /* 0x000fe40003000000 */
[----:B---3--:R-:W-:-:S03]  /*5000*/  FSETP.GEU.AND P5, PT, R41, R24, PT ;  /* 0x000000182900720b */ /* 0x008fc60003fae000 */
[----:B------:R-:W1:Y:S01]  /*5010*/  SHFL.BFLY PT, R6, R21, 0x4, 0x1f ;  /* 0x0c801f0015067f89 */ /* 0x000e6200000e0000 */
[----:B------:R-:W-:-:S05]  /*5020*/  FSETP.NAN.AND P6, PT, R35, R35, PT ;  /* 0x000000232300720b */ /* 0x000fca0003fc8000 */
[----:B------:R-:W-:Y:S02]  /*5030*/  @P4 FSEL R35, R35, R22, P6 ;  /* 0x0000001623234208 */ /* 0x000fe40003000000 */
        /* <DEDUP_REMOVED lines=39> */
[----:B------:R-:W-:Y:S02]  /*52b0*/  @P6 SEL R19, R19, R4, P5 ;  /* 0x0000000413136207 */ /* 0x000fe40002800000 */
[----:B------:R-:W-:Y:S02]  /*52c0*/  FSETP.NAN.AND P6, PT, R21, R21, PT ;  /* 0x000000151500720b */ /* 0x000fe40003fc8000 */
[----:B--2---:R-:W-:Y:S02]  /*52d0*/  FSETP.GEU.AND P5, PT, R35, R22, PT ;  /* 0x000000162300720b */ /* 0x004fe40003fae000 */
[----:B------:R-:W-:Y:S01]  /*52e0*/  @P4 SEL R21, R21, R6, P6 ;  /* 0x0000000615154207 */ /* 0x000fe20003000000 */
[----:B------:R-:W-:Y:S01]  /*52f0*/  BAR.SYNC.DEFER_BLOCKING 0x0 ;  /* 0x0000000000007b1d */ /* 0x000fe20000010000 */
[----:B---3--:R-:W-:Y:S02]  /*5300*/  FSETP.GEU.AND P4, PT, R41, R24, PT ;  /* 0x000000182900720b */ /* 0x008fe40003f8e000 */
[----:B------:R-:W-:-:S02]  /*5310*/  FSETP.NAN.AND P6, PT, R35, R35, PT ;  /* 0x000000232300720b */ /* 0x000fc40003fc8000 */
[----:B------:R-:W-:Y:S02]  /*5320*/  FSEL R48, R48, -INF , P2 ;  /* 0xff80000030307808 */ /* 0x000fe40001000000 */
[----:B------:R-:W-:-:S03]  /*5330*/  FSEL R49, R49, -INF , P2 ;  /* 0xff80000031317808 */ /* 0x000fc60001000000 */
[----:B------:R-:W-:Y:S02]  /*5340*/  @P5 SEL R35, R35, R22, P6 ;  /* 0x0000001623235207 */ /* 0x000fe40003000000 */
[----:B------:R-:W-:Y:S02]  /*5350*/  FSETP.GT.AND P5, PT, R48, R49, PT ;  /* 0x000000313000720b */ /* 0x000fe40003fa4000 */
[----:B------:R-:W-:Y:S02]  /*5360*/  FSETP.NAN.AND P6, PT, R41, R41, PT ;  /* 0x000000292900720b */ /* 0x000fe40003fc8000 */
[----:B------:R-:W-:Y:S02]  /*5370*/  FSEL R52, R52, -INF , P2 ;  /* 0xff80000034347808 */ /* 0x000fe40001000000 */
[----:B------:R-:W-:Y:S02]  /*5380*/  FSEL R53, R53, -INF , P2 ;  /* 0xff80000035357808 */ /* 0x000fe40001000000 */
[----:B------:R-:W-:-:S02]  /*5390*/  @P4 SEL R41, R41, R24, P6 ;  /* 0x0000001829294207 */ /* 0x000fc40003000000 */
[----:B------:R-:W-:Y:S02]  /*53a0*/  FSETP.GT.AND P4, PT, R52, R53, PT ;  /* 0x000000353400720b */ /* 0x000fe40003f84000 */
[----:B------:R-:W-:Y:S02]  /*53b0*/  FSETP.NAN.AND P6, PT, R48, R48, PT ;  /* 0x000000303000720b */ /* 0x000fe40003fc8000 */
[----:B------:R-:W-:Y:S02]  /*53c0*/  FSEL R5, R50, -INF , P2 ;  /* 0xff80000032057808 */ /* 0x000fe40001000000 */
[----:B------:R-:W-:Y:S02]  /*53d0*/  @!P5 FSEL R48, R48, R49, P6 ;  /* 0x000000313030d208 */ /* 0x000fe40003000000 */
[----:B------:R-:W-:Y:S02]  /*53e0*/  FSETP.NAN.AND P6, PT, R52, R52, PT ;  /* 0x000000343400720b */ /* 0x000fe40003fc8000 */
[----:B------:R-:W-:-:S02]  /*53f0*/  FSETP.GT.AND P5, PT, R48, R5, PT ;  /* 0x000000053000720b */ /* 0x000fc40003fa4000 */
[----:B------:R-:W-:Y:S02]  /*5400*/  FSEL R7, R54, -INF , P2 ;  /* 0xff80000036077808 */ /* 0x000fe40001000000 */
[----:B------:R-:W-:-:S04]  /*5410*/  @!P4 FSEL R52, R52, R53, P6 ;  /* 0x000000353434c208 */ /* 0x000fc80003000000 */
[----:B------:R-:W-:Y:S02]  /*5420*/  FSETP.GT.AND P4, PT, R52, R7, PT ;  /* 0x000000073400720b */ /* 0x000fe40003f84000 */
[C---:B------:R-:W-:Y:S02]  /*5430*/  FSETP.NAN.AND P6, PT, R48.reuse, R48, PT ;  /* 0x000000303000720b */ /* 0x040fe40003fc8000 */
[----:B------:R-:W-:Y:S02]  /*5440*/  FSEL R51, R51, -INF , P2 ;  /* 0xff80000033337808 */ /* 0x000fe40001000000 */
[----:B------:R-:W-:Y:S02]  /*5450*/  @!P5 FSEL R48, R48, R5, P6 ;  /* 0x000000053030d208 */ /* 0x000fe40003000000 */
[----:B------:R-:W-:Y:S02]  /*5460*/  FSETP.NAN.AND P6, PT, R52, R52, PT ;  /* 0x000000343400720b */ /* 0x000fe40003fc8000 */
[----:B------:R-:W-:-:S02]  /*5470*/  FSETP.GT.AND P5, PT, R48, R51, PT ;  /* 0x000000333000720b */ /* 0x000fc40003fa4000 */
[----:B------:R-:W-:Y:S02]  /*5480*/  FSEL R55, R55, -INF , P2 ;  /* 0xff80000037377808 */ /* 0x000fe40001000000 */
[----:B------:R-:W-:-:S04]  /*5490*/  @!P4 FSEL R52, R52, R7, P6 ;  /* 0x000000073434c208 */ /* 0x000fc80003000000 */
        /* <DEDUP_REMOVED lines=35> */
[----:B------:R-:W-:Y:S02]  /*56d0*/  FSEL R29, R29, -INF , P2 ;  /* 0xff8000001d1d7808 */ /* 0x000fe40001000000 */
[----:B------:R-:W-:Y:S02]  /*56e0*/  @!P5 FSEL R48, R48, R39, P6 ;  /* 0x000000273030d208 */ /* 0x000fe40003000000 */
[----:B------:R-:W-:-:S02]  /*56f0*/  FSETP.GT.AND P5, PT, R28, R29, PT ;  /* 0x0000001d1c00720b */ /* 0x000fc40003fa4000 */
[----:B------:R-:W-:Y:S02]  /*5700*/  FSETP.NAN.AND P6, PT, R52, R52, PT ;  /* 0x000000343400720b */ /* 0x000fe40003fc8000 */
[----:B------:R-:W-:Y:S02]  /*5710*/  FSEL R8, R8, -INF , P2 ;  /* 0xff80000008087808 */ /* 0x000fe40001000000 */
[----:B------:R-:W-:Y:S02]  /*5720*/  FSEL R9, R9, -INF , P2 ;  /* 0xff80000009097808 */ /* 0x000fe40001000000 */
[----:B------:R-:W-:Y:S02]  /*5730*/  @!P4 FSEL R52, R52, R5, P6 ;  /* 0x000000053434c208 */ /* 0x000fe40003000000 */
[----:B------:R-:W-:Y:S02]  /*5740*/  FSETP.GT.AND P4, PT, R8, R9, PT ;  /* 0x000000090800720b */ /* 0x000fe40003f84000 */
[----:B------:R-:W-:-:S02]  /*5750*/  FSETP.NAN.AND P6, PT, R28, R28, PT ;  /* 0x0000001c1c00720b */ /* 0x000fc40003fc8000 */
[----:B------:R-:W-:Y:S02]  /*5760*/  FSEL R5, R30, -INF , P2 ;  /* 0xff8000001e057808 */ /* 0x000fe40001000000 */
[----:B------:R-:W-:Y:S02]  /*5770*/  @!P5 FSEL R28, R28, R29, P6 ;  /* 0x0000001d1c1cd208 */ /* 0x000fe40003000000 */
[----:B------:R-:W-:Y:S02]  /*5780*/  FSETP.NAN.AND P6, PT, R8, R8, PT ;  /* 0x000000080800720b */ /* 0x000fe40003fc8000 */
[----:B------:R-:W-:Y:S02]  /*5790*/  FSETP.GT.AND P5, PT, R28, R5, PT ;  /* 0x000000051c00720b */ /* 0x000fe40003fa4000 */
        /* <DEDUP_REMOVED lines=31> */
[----:B------:R-:W-:Y:S01]  /*5990*/  SHF.R.U32.HI R4, RZ, 0x3, R13 ;  /* 0x00000003ff047819 */ /* 0x000fe2000001160d */
[----:B------:R-:W0:Y:S01]  /*59a0*/  SHFL.BFLY PT, R5, R48, 0x10, 0x1f ;  /* 0x0e001f0030057f89 */ /* 0x000e2200000e0000 */
[----:B------:R-:W-:-:S02]  /*59b0*/  FSETP.GT.AND P5, PT, R28, R7, PT ;  /* 0x000000071c00720b */ /* 0x000fc40003fa4000 */
[----:B------:R-:W-:Y:S02]  /*59c0*/  @!P4 FSEL R8, R8, R9, P6 ;  /* 0x000000090808c208 */ /* 0x000fe40003000000 */
[----:B------:R-:W-:Y:S02]  /*59d0*/  FSEL R65, R65, -INF , P2 ;  /* 0xff80000041417808 */ /* 0x000fe40001000000 */
[----:B------:R-:W-:Y:S02]  /*59e0*/  LOP3.LUT R10, R4, 0x3c, RZ, 0xc0, !PT ;  /* 0x0000003c040a7812 */ /* 0x000fe400078ec0ff */
[----:B------:R-:W-:-:S03]  /*59f0*/  FSETP.GT.AND P4, PT, R8, R65, PT ;  /* 0x000000410800720b */ /* 0x000fc60003f84000 */
[----:B------:R-:W-:Y:S01]  /*5a00*/  @!P3 STS [R10], R19 ;  /* 0x000000130a00b388 */ /* 0x000fe20000000800 */
[----:B------:R-:W-:-:S03]  /*5a10*/  FSETP.NAN.AND P6, PT, R28, R28, PT ;  /* 0x0000001c1c00720b */ /* 0x000fc60003fc8000 */
[----:B------:R-:W-:Y:S04]  /*5a20*/  @!P3 STS [R10+0x40], R21 ;  /* 0x000040150a00b388 */ /* 0x000fe80000000800 */
[----:B------:R-:W-:Y:S04]  /*5a30*/  @!P3 STS [R10+0x80], R35 ;  /* 0x000080230a00b388 */ /* 0x000fe80000000800 */
[----:B------:R-:W-:Y:S01]  /*5a40*/  @!P3 STS [R10+0xc0], R41 ;  /* 0x0000c0290a00b388 */ /* 0x000fe20000000800 */
[----:B------:R-:W-:Y:S02]  /*5a50*/  @!P5 FSEL R28, R28, R7, P6 ;  /* 0x000000071c1cd208 */ /* 0x000fe40003000000 */
[----:B------:R-:W-:-:S02]  /*5a60*/  FSETP.NAN.AND P6, PT, R8, R8, PT ;  /* 0x000000080800720b */ /* 0x000fc40003fc8000 */
[----:B------:R-:W-:Y:S02]  /*5a70*/  FSETP.NAN.AND P5, PT, R48, R48, PT ;  /* 0x000000303000720b */ /* 0x000fe40003fa8000 */
[----:B------:R-:W-:Y:S02]  /*5a80*/  @!P4 FSEL R8, R8, R65, P6 ;  /* 0x000000410808c208 */ /* 0x000fe40003000000 */
[----:B------:R-:W-:Y:S01]  /*5a90*/  ISETP.GE.AND P4, PT, R13, 0x40, PT ;  /* 0x000000400d00780c */ /* 0x000fe20003f86270 */
[----:B------:R-:W-:Y:S01]  /*5aa0*/  BAR.SYNC.DEFER_BLOCKING 0x0 ;  /* 0x0000000000007b1d */ /* 0x000fe20000010000 */
[----:B0-----:R-:W-:Y:S02]  /*5ab0*/  FSETP.GT.AND P6, PT, R48, R5, PT ;  /* 0x000000053000720b */ /* 0x001fe40003fc4000 */
[----:B------:R-:W-:-:S05]  /*5ac0*/  FSEL R23, R23, -INF , P2 ;  /* 0xff80000017177808 */ /* 0x000fca0001000000 */
[----:B------:R-:W-:Y:S02]  /*5ad0*/  @!P5 FSEL R48, R48, R5, P6 ;  /* 0x000000053030d208 */ /* 0x000fe40003000000 */
[CC--:B------:R-:W-:Y:S02]  /*5ae0*/  FSETP.GT.AND P5, PT, R28.reuse, R23.reuse, PT ;  /* 0x000000171c00720b */ /* 0x0c0fe40003fa4000 */
[----:B------:R-:W-:Y:S02]  /*5af0*/  FSETP.NAN.AND P6, PT, R28, R28, PT ;  /* 0x0000001c1c00720b */ /* 0x000fe40003fc8000 */
[----:B------:R-:W-:Y:S01]  /*5b00*/  FSEL R11, R72, -INF , P2 ;  /* 0xff800000480b7808 */ /* 0x000fe20001000000 */
[----:B------:R-:W-:Y:S08]  /*5b10*/  @!P4 LDS R3, [R13.X4] ;  /* 0x000000000d03c984 */ /* 0x000ff00000004800 */
[----:B------:R-:W-:-:S02]  /*5b20*/  @!P5 FSEL R28, R28, R23, P6 ;  /* 0x000000171c1cd208 */ /* 0x000fc40003000000 */
[C---:B------:R-:W-:Y:S01]  /*5b30*/  FSETP.GT.AND P5, PT, R8.reuse, R11, PT ;  /* 0x0000000b0800720b */ /* 0x040fe20003fa4000 */
[----:B------:R-:W0:Y:S04]  /*5b40*/  SHFL.BFLY PT, R7, R52, 0x10, 0x1f ;  /* 0x0e001f0034077f89 */ /* 0x000e2800000e0000 */
[----:B------:R-:W1:Y:S04]  /*5b50*/  SHFL.BFLY PT, R5, R48, 0x8, 0x1f ;  /* 0x0d001f0030057f89 */ /* 0x000e6800000e0000 */
[----:B------:R-:W2:Y:S01]  /*5b60*/  SHFL.BFLY PT, R9, R28, 0x10, 0x1f ;  /* 0x0e001f001c097f89 */ /* 0x000ea200000e0000 */
[----:B------:R-:W-:-:S02]  /*5b70*/  FSETP.NAN.AND P6, PT, R8, R8, PT ;  /* 0x000000080800720b */ /* 0x000fc40003fc8000 */
[----:B------:R-:W-:Y:S02]  /*5b80*/  FSETP.NAN.AND P2, PT, R52, R52, PT ;  /* 0x000000343400720b */ /* 0x000fe40003f48000 */
[----:B------:R-:W-:Y:S02]  /*5b90*/  @!P5 FSEL R8, R8, R11, P6 ;  /* 0x0000000b0808d208 */ /* 0x000fe40003000000 */
[----:B------:R-:W-:-:S03]  /*5ba0*/  FSETP.NAN.AND P5, PT, R28, R28, PT ;  /* 0x0000001c1c00720b */ /* 0x000fc60003fa8000 */
[----:B------:R-:W3:Y:S01]  /*5bb0*/  SHFL.BFLY PT, R11, R8, 0x10, 0x1f ;  /* 0x0e001f00080b7f89 */ /* 0x000ee200000e0000 */
[----:B0-----:R-:W-:-:S05]  /*5bc0*/  FSETP.GT.AND P6, PT, R52, R7, PT ;  /* 0x000000073400720b */ /* 0x001fca0003fc4000 */
[----:B------:R-:W-:Y:S02]  /*5bd0*/  @!P2 FSEL R52, R52, R7, P6 ;  /* 0x000000073434a208 */ /* 0x000fe40003000000 */
[----:B-1----:R-:W-:Y:S02]  /*5be0*/  FSETP.GT.AND P2, PT, R48, R5, PT ;  /* 0x000000053000720b */ /* 0x002fe40003f44000 */
[CC--:B--2---:R-:W-:Y:S01]  /*5bf0*/  FSETP.GT.AND P6, PT, R28.reuse, R9.reuse, PT ;  /* 0x000000091c00720b */ /* 0x0c4fe20003fc4000 */
[----:B------:R-:W0:Y:S03]  /*5c00*/  SHFL.BFLY PT, R4, R3, 0x8, 0x1f ;  /* 0x0d001f0003047f89 */ /* 0x000e2600000e0000 */
[----:B------:R-:W-:Y:S02]  /*5c10*/  @!P5 FSEL R28, R28, R9, P6 ;  /* 0x000000091c1cd208 */ /* 0x000fe40003000000 */
[----:B------:R-:W-:Y:S01]  /*5c20*/  FSETP.NAN.AND P5, PT, R8, R8, PT ;  /* 0x000000080800720b */ /* 0x000fe20003fa8000 */
[----:B------:R-:W1:Y:S01]  /*5c30*/  SHFL.BFLY PT, R7, R52, 0x8, 0x1f ;  /* 0x0d001f0034077f89 */ /* 0x000e6200000e0000 */
[----:B------:R-:W-:-:S03]  /*5c40*/  FSETP.NAN.AND P6, PT, R48, R48, PT ;  /* 0x000000303000720b */ /* 0x000fc60003fc8000 */
[----:B------:R-:W2:Y:S01]  /*5c50*/  SHFL.BFLY PT, R9, R28, 0x8, 0x1f ;  /* 0x0d001f001c097f89 */ /* 0x000ea200000e0000 */
[----:B------:R-:W-:Y:S02]  /*5c60*/  @!P2 FSEL R48, R48, R5, P6 ;  /* 0x000000053030a208 */ /* 0x000fe40003000000 */
[----:B---3--:R-:W-:-:S03]  /*5c70*/  FSETP.GT.AND P2, PT, R8, R11, PT ;  /* 0x0000000b0800720b */ /* 0x008fc60003f44000 */
[----:B------:R-:W3:Y:S02]  /*5c80*/  SHFL.BFLY PT, R5, R48, 0x4, 0x1f ;  /* 0x0c801f0030057f89 */ /* 0x000ee400000e0000 */
[----:B------:R-:W-:-:S05]  /*5c90*/  @!P5 FSEL R8, R8, R11, P2 ;  /* 0x0000000b0808d208 */ /* 0x000fca0001000000 */
[----:B------:R-:W4:Y:S01]  /*5ca0*/  SHFL.BFLY PT, R11, R8, 0x8, 0x1f ;  /* 0x0d001f00080b7f89 */ /* 0x000f2200000e0000 */
[CC--:B0-----:R-:W-:Y:S02]  /*5cb0*/  FSETP.GEU.AND P6, PT, R3.reuse, R4.reuse, PT ;  /* 0x000000040300720b */ /* 0x0c1fe40003fce000 */
[C---:B------:R-:W-:Y:S02]  /*5cc0*/  FSETP.NAN.AND P5, PT, R3.reuse, R3, PT ;  /* 0x000000030300720b */ /* 0x040fe40003fa8000 */
[----:B-1----:R-:W-:Y:S02]  /*5cd0*/  FSETP.GT.AND P2, PT, R52, R7, PT ;  /* 0x000000073400720b */ /* 0x002fe40003f44000 */
[----:B------:R-:W-:-:S04]  /*5ce0*/  FSEL R4, R3, R4, !P6 ;  /* 0x0000000403047208 */ /* 0x000fc80007000000 */
[----:B------:R-:W-:Y:S02]  /*5cf0*/  FSEL R22, R3, R4, P5 ;  /* 0x0000000403167208 */ /* 0x000fe40002800000 */
[----:B--2---:R-:W-:Y:S02]  /*5d00*/  FSETP.GT.AND P5, PT, R28, R9, PT ;  /* 0x000000091c00720b */ /* 0x004fe40003fa4000 */
[C---:B------:R-:W-:Y:S01]  /*5d10*/  FSETP.NAN.AND P6, PT, R52.reuse, R52, PT ;  /* 0x000000343400720b */ /* 0x040fe20003fc8000 */
[----:B------:R-:W0:Y:S03]  /*5d20*/  SHFL.BFLY PT, R3, R22, 0x4, 0x1f ;  /* 0x0c801f0016037f89 */ /* 0x000e2600000e0000 */
[----:B------:R-:W-:Y:S02]  /*5d30*/  @!P2 FSEL R52, R52, R7, P6 ;  /* 0x000000073434a208 */ /* 0x000fe40003000000 */
[----:B---3--:R-:W-:-:S02]  /*5d40*/  FSETP.GT.AND P2, PT, R48, R5, PT ;  /* 0x000000053000720b */ /* 0x008fc40003f44000 */
[C---:B------:R-:W-:Y:S01]  /*5d50*/  FSETP.NAN.AND P6, PT, R28.reuse, R28, PT ;  /* 0x0000001c1c00720b */ /* 0x040fe20003fc8000 */
[----:B------:R-:W1:Y:S03]  /*5d60*/  SHFL.BFLY PT, R7, R52, 0x4, 0x1f ;  /* 0x0c801f0034077f89 */ /* 0x000e6600000e0000 */
[----:B------:R-:W-:Y:S02]  /*5d70*/  @!P5 FSEL R28, R28, R9, P6 ;  /* 0x000000091c1cd208 */ /* 0x000fe40003000000 */
[----:B----4-:R-:W-:Y:S02]  /*5d80*/  FSETP.GT.AND P5, PT, R8, R11, PT ;  /* 0x0000000b0800720b */ /* 0x010fe40003fa4000 */
[C---:B------:R-:W-:Y:S01]  /*5d90*/  FSETP.NAN.AND P6, PT, R48.reuse, R48, PT ;  /* 0x000000303000720b */ /* 0x040fe20003fc8000 */
[----:B------:R-:W2:Y:S03]  /*5da0*/  SHFL.BFLY PT, R9, R28, 0x4, 0x1f ;  /* 0x0c801f001c097f89 */ /* 0x000ea600000e0000 */
[----:B------:R-:W-:-:S02]  /*5db0*/  @!P2 FSEL R48, R48, R5, P6 ;  /* 0x000000053030a208 */ /* 0x000fc40003000000 */
[----:B------:R-:W-:-:S03]  /*5dc0*/  FSETP.NAN.AND P2, PT, R8, R8, PT ;  /* 0x000000080800720b */ /* 0x000fc60003f48000 */
[----:B------:R-:W3:Y:S01]  /*5dd0*/  SHFL.BFLY PT, R5, R48, 0x2, 0x1f ;  /* 0x0c401f0030057f89 */ /* 0x000ee200000e0000 */
[----:B0-----:R-:W-:Y:S02]  /*5de0*/  FSETP.GEU.AND P6, PT, R22, R3, PT ;  /* 0x000000031600720b */ /* 0x001fe40003fce000 */
[----:B------:R-:W-:-:S05]  /*5df0*/  @!P5 FSEL R8, R8, R11, P2 ;  /* 0x0000000b0808d208 */ /* 0x000fca0001000000 */
[----:B------:R-:W0:Y:S01]  /*5e00*/  SHFL.BFLY PT, R11, R8, 0x4, 0x1f ;  /* 0x0c801f00080b7f89 */ /* 0x000e2200000e0000 */
[----:B-1----:R-:W-:Y:S02]  /*5e10*/  FSETP.GT.AND P2, PT, R52, R7, PT ;  /* 0x000000073400720b */ /* 0x002fe40003f44000 */
[----:B------:R-:W-:-:S04]  /*5e20*/  FSETP.NAN.AND P5, PT, R22, R22, PT ;  /* 0x000000161600720b */ /* 0x000fc80003fa8000 */
[----:B------:R-:W-:Y:S02]  /*5e30*/  @P6 FSEL R22, R22, R3, P5 ;  /* 0x0000000316166208 */ /* 0x000fe40002800000 */
[----:B--2---:R-:W-:Y:S02]  /*5e40*/  FSETP.GT.AND P5, PT, R28, R9, PT ;  /* 0x000000091c00720b */ /* 0x004fe40003fa4000 */
[C---:B------:R-:W-:Y:S01]  /*5e50*/  FSETP.NAN.AND P6, PT, R52.reuse, R52, PT ;  /* 0x000000343400720b */ /* 0x040fe20003fc8000 */
[----:B------:R-:W1:Y:S03]  /*5e60*/  SHFL.BFLY PT, R3, R22, 0x2, 0x1f ;  /* 0x0c401f0016037f89 */ /* 0x000e6600000e0000 */
[----:B------:R-:W-:Y:S02]  /*5e70*/  @!P2 FSEL R52, R52, R7, P6 ;  /* 0x000000073434a208 */ /* 0x000fe40003000000 */
[----:B---3--:R-:W-:-:S02]  /*5e80*/  FSETP.GT.AND P2, PT, R48, R5, PT ;  /* 0x000000053000720b */ /* 0x008fc40003f44000 */
[C---:B------:R-:W-:Y:S01]  /*5e90*/  FSETP.NAN.AND P6, PT, R28.reuse, R28, PT ;  /* 0x0000001c1c00720b */ /* 0x040fe20003fc8000 */
[----:B------:R-:W2:Y:S03]  /*5ea0*/  SHFL.BFLY PT, R7, R52, 0x2, 0x1f ;  /* 0x0c401f0034077f89 */ /* 0x000ea600000e0000 */
[----:B------:R-:W-:Y:S02]  /*5eb0*/  @!P5 FSEL R28, R28, R9, P6 ;  /* 0x000000091c1cd208 */ /* 0x000fe40003000000 */
[----:B0-----:R-:W-:Y:S02]  /*5ec0*/  FSETP.GT.AND P5, PT, R8, R11, PT ;  /* 0x0000000b0800720b */ /* 0x001fe40003fa4000 */
[C---:B------:R-:W-:Y:S01]  /*5ed0*/  FSETP.NAN.AND P6, PT, R48.reuse, R48, PT ;  /* 0x000000303000720b */ /* 0x040fe20003fc8000 */
[----:B------:R-:W0:Y:S03]  /*5ee0*/  SHFL.BFLY PT, R9, R28, 0x2, 0x1f ;  /* 0x0c401f001c097f89 */ /* 0x000e2600000e0000 */
[----:B------:R-:W-:-:S02]  /*5ef0*/  @!P2 FSEL R48, R48, R5, P6 ;  /* 0x000000053030a208 */ /* 0x000fc40003000000 */
[----:B------:R-:W-:-:S03]  /*5f00*/  FSETP.NAN.AND P2, PT, R8, R8, PT ;  /* 0x000000080800720b */ /* 0x000fc60003f48000 */
[----:B------:R-:W3:Y:S01]  /*5f10*/  SHFL.BFLY PT, R5, R48, 0x1, 0x1f ;  /* 0x0c201f0030057f89 */ /* 0x000ee200000e0000 */
[----:B-1----:R-:W-:Y:S02]  /*5f20*/  FSETP.GEU.AND P6, PT, R22, R3, PT ;  /* 0x000000031600720b */ /* 0x002fe40003fce000 */
[----:B------:R-:W-:-:S05]  /*5f30*/  @!P5 FSEL R8, R8, R11, P2 ;  /* 0x0000000b0808d208 */ /* 0x000fca0001000000 */
[----:B------:R-:W1:Y:S01]  /*5f40*/  SHFL.BFLY PT, R11, R8, 0x2, 0x1f ;  /* 0x0c401f00080b7f89 */ /* 0x000e6200000e0000 */
[----:B--2---:R-:W-:Y:S02]  /*5f50*/  FSETP.GT.AND P2, PT, R52, R7, PT ;  /* 0x000000073400720b */ /* 0x004fe40003f44000 */
[----:B------:R-:W-:-:S04]  /*5f60*/  FSETP.NAN.AND P5, PT, R22, R22, PT ;  /* 0x000000161600720b */ /* 0x000fc80003fa8000 */
[----:B------:R-:W-:Y:S02]  /*5f70*/  @P6 FSEL R22, R22, R3, P5 ;  /* 0x0000000316166208 */ /* 0x000fe40002800000 */
[----:B0-----:R-:W-:Y:S02]  /*5f80*/  FSETP.GT.AND P5, PT, R28, R9, PT ;  /* 0x000000091c00720b */ /* 0x001fe40003fa4000 */
[C---:B------:R-:W-:Y:S01]  /*5f90*/  FSETP.NAN.AND P6, PT, R52.reuse, R52, PT ;  /* 0x000000343400720b */ /* 0x040fe20003fc8000 */
[----:B------:R-:W0:Y:S03]  /*5fa0*/  SHFL.BFLY PT, R3, R22, 0x1, 0x1f ;  /* 0x0c201f0016037f89 */ /* 0x000e2600000e0000 */
[----:B------:R-:W-:Y:S02]  /*5fb0*/  @!P2 FSEL R52, R52, R7, P6 ;  /* 0x000000073434a208 */ /* 0x000fe40003000000 */
[----:B---3--:R-:W-:-:S02]  /*5fc0*/  FSETP.GT.AND P2, PT, R48, R5, PT ;  /* 0x000000053000720b */ /* 0x008fc40003f44000 */
[----:B------:R-:W-:-:S04]  /*5fd0*/  FSETP.NAN.AND P6, PT, R28, R28, PT ;  /* 0x0000001c1c00720b */ /* 0x000fc80003fc8000 */
[----:B------:R-:W-:Y:S02]  /*5fe0*/  @!P5 FSEL R28, R28, R9, P6 ;  /* 0x000000091c1cd208 */ /* 0x000fe40003000000 */
[----:B-1----:R-:W-:Y:S02]  /*5ff0*/  FSETP.GT.AND P5, PT, R8, R11, PT ;  /* 0x0000000b0800720b */ /* 0x002fe40003fa4000 */
[----:B------:R-:W-:-:S04]  /*6000*/  FSETP.NAN.AND P6, PT, R48, R48, PT ;  /* 0x000000303000720b */ /* 0x000fc80003fc8000 */
[----:B------:R-:W-:Y:S02]  /*6010*/  @!P2 SEL R48, R48, R5, P6 ;  /* 0x000000053030a207 */ /* 0x000fe40003000000 */
[----:B------:R-:W-:-:S05]  /*6020*/  FSETP.NAN.AND P2, PT, R8, R8, PT ;  /* 0x000000080800720b */ /* 0x000fca0003f48000 */
[----:B------:R-:W-:Y:S02]  /*6030*/  @!P5 FSEL R8, R8, R11, P2 ;  /* 0x0000000b0808d208 */ /* 0x000fe40001000000 */
[----:B0-----:R-:W-:Y:S02]  /*6040*/  FSETP.GEU.AND P5, PT, R22, R3, PT ;  /* 0x000000031600720b */ /* 0x001fe40003fae000 */
[----:B------:R-:W-:-:S04]  /*6050*/  LOP3.LUT P2, RZ, R13, 0xf, RZ, 0xc0, !PT ;  /* 0x0000000f0dff7812 */ /* 0x000fc8000784c0ff */
[----:B------:R-:W-:Y:S02]  /*6060*/  ISETP.LT.AND P2, PT, R13, 0x40, !P2 ;  /* 0x000000400d00780c */ /* 0x000fe40005741270 */
[----:B------:R-:W-:-:S05]  /*6070*/  FSETP.NAN.AND P6, PT, R22, R22, PT ;  /* 0x000000161600720b */ /* 0x000fca0003fc8000 */
[----:B------:R-:W-:-:S06]  /*6080*/  @P5 SEL R22, R22, R3, P6 ;  /* 0x0000000316165207 */ /* 0x000fcc0003000000 */
[----:B------:R-:W-:Y:S04]  /*6090*/  @P2 STS [R13.X4], R22 ;  /* 0x000000160d002388 */ /* 0x000fe80000004800 */
[----:B------:R-:W-:Y:S06]  /*60a0*/  BAR.SYNC.DEFER_BLOCKING 0x0 ;  /* 0x0000000000007b1d */ /* 0x000fec0000010000 */
[----:B------:R-:W0:Y:S04]  /*60b0*/  SHFL.BFLY PT, R9, R52, 0x1, 0x1f ;  /* 0x0c201f0034097f89 */ /* 0x000e2800000e0000 */
[----:B------:R-:W1:Y:S04]  /*60c0*/  SHFL.BFLY PT, R11, R28, 0x1, 0x1f ;  /* 0x0c201f001c0b7f89 */ /* 0x000e6800000e0000 */
[----:B------:R-:W-:Y:S04]  /*60d0*/  LDS R4, [RZ] ;  /* 0x00000000ff047984 */ /* 0x000fe80000000800 */
[----:B------:R-:W-:Y:S04]  /*60e0*/  LDS R5, [0x40] ;  /* 0x00004000ff057984 */ /* 0x000fe80000000800 */
[----:B------:R-:W-:Y:S04]  /*60f0*/  LDS R6, [0x80] ;  /* 0x00008000ff067984 */ /* 0x000fe80000000800 */
[----:B------:R-:W2:Y:S04]  /*6100*/  LDS R7, [0xc0] ;  /* 0x0000c000ff077984 */ /* 0x000ea80000000800 */
[----:B------:R-:W-:Y:S01]  /*6110*/  BAR.SYNC.DEFER_BLOCKING 0x0 ;  /* 0x0000000000007b1d */ /* 0x000fe20000010000 */
[----:B0-----:R-:W-:-:S05]  /*6120*/  FSETP.GT.AND P5, PT, R52, R9, PT ;  /* 0x000000093400720b */ /* 0x001fca0003fa4000 */
[----:B------:R-:W0:Y:S01]  /*6130*/  SHFL.BFLY PT, R3, R8, 0x1, 0x1f ;  /* 0x0c201f0008037f89 */ /* 0x000e2200000e0000 */
[----:B------:R-:W-:-:S07]  /*6140*/  FSETP.NAN.AND P6, PT, R52, R52, PT ;  /* 0x000000343400720b */ /* 0x000fce0003fc8000 */
[----:B------:R-:W-:Y:S02]  /*6150*/  @!P5 SEL R52, R52, R9, P6 ;  /* 0x000000093434d207 */ /* 0x000fe40003000000 */
[CC--:B-1----:R-:W-:Y:S02]  /*6160*/  FSETP.GT.AND P5, PT, R28.reuse, R11.reuse, PT ;  /* 0x0000000b1c00720b */ /* 0x0c2fe40003fa4000 */
[C---:B------:R-:W-:Y:S01]  /*6170*/  FSETP.NAN.AND P6, PT, R28.reuse, R28, PT ;  /* 0x0000001c1c00720b */ /* 0x040fe20003fc8000 */
[----:B--2---:R-:W-:Y:S10]  /*6180*/  STS.128 [RZ], R4 ;  /* 0x00000004ff007388 */ /* 0x004ff40000000c00 */
[----:B------:R-:W-:Y:S01]  /*6190*/  @!P5 SEL R28, R28, R11, P6 ;  /* 0x0000000b1c1cd207 */ /* 0x000fe20003000000 */
[----:B------:R-:W-:Y:S01]  /*61a0*/  BAR.SYNC.DEFER_BLOCKING 0x0 ;  /* 0x0000000000007b1d */ /* 0x000fe20000010000 */
[----:B0-----:R-:W-:-:S02]  /*61b0*/  FSETP.GT.AND P5, PT, R8, R3, PT ;  /* 0x000000030800720b */ /* 0x001fc40003fa4000 */
[----:B------:R-:W-:Y:S02]  /*61c0*/  FSETP.NAN.AND P6, PT, R8, R8, PT ;  /* 0x000000080800720b */ /* 0x000fe40003fc8000 */
[----:B------:R-:W-:-:S09]  /*61d0*/  LOP3.LUT R17, R13, 0x3, RZ, 0xc0, !PT ;  /* 0x000000030d117812 */ /* 0x000fd200078ec0ff */
[----:B------:R-:W-:Y:S02]  /*61e0*/  @!P5 SEL R8, R8, R3, P6 ;  /* 0x000000030808d207 */ /* 0x000fe40003000000 */
[----:B------:R-:W-:Y:S04]  /*61f0*/  LDS R3, [R17.X4] ;  /* 0x0000000011037984 */ /* 0x000fe80000004800 */
[----:B------:R-:W-:Y:S06]  /*6200*/  BAR.SYNC.DEFER_BLOCKING 0x0 ;  /* 0x0000000000007b1d */ /* 0x000fec0000010000 */
[----:B------:R-:W-:Y:S04]  /*6210*/  @!P3 STS [R10], R48 ;  /* 0x000000300a00b388 */ /* 0x000fe80000000800 */
[----:B------:R-:W-:Y:S04]  /*6220*/  @!P3 STS [R10+0x40], R52 ;  /* 0x000040340a00b388 */ /* 0x000fe80000000800 */
[----:B------:R-:W-:Y:S04]  /*6230*/  @!P3 STS [R10+0x80], R28 ;  /* 0x0000801c0a00b388 */ /* 0x000fe80000000800 */
[----:B------:R-:W-:Y:S04]  /*6240*/  @!P3 STS [R10+0xc0], R8 ;  /* 0x0000c0080a00b388 */ /* 0x000fe80000000800 */
[----:B------:R-:W-:Y:S06]  /*6250*/  BAR.SYNC.DEFER_BLOCKING 0x0 ;  /* 0x0000000000007b1d */ /* 0x000fec0000010000 */
[----:B------:R-:W0:Y:S04]  /*6260*/  @!P4 LDS R14, [R13.X4] ;  /* 0x000000000d0ec984 */ /* 0x000e280000004800 */
[----:B0-----:R-:W0:Y:S01]  /*6270*/  SHFL.BFLY PT, R9, R14, 0x8, 0x1f ;  /* 0x0d001f000e097f89 */ /* 0x001e2200000e0000 */
[----:B------:R-:W-:-:S02]  /*6280*/  FSETP.NAN.AND P4, PT, R14, R14, PT ;  /* 0x0000000e0e00720b */ /* 0x000fc40003f88000 */
[----:B0-----:R-:W-:-:S04]  /*6290*/  FSETP.GT.AND P3, PT, R14, R9, PT ;  /* 0x000000090e00720b */ /* 0x001fc80003f64000 */
[----:B------:R-:W-:-:S04]  /*62a0*/  FSEL R9, R14, R9, P3 ;  /* 0x000000090e097208 */ /* 0x000fc80001800000 */
[----:B------:R-:W-:-:S05]  /*62b0*/  FSEL R22, R14, R9, P4 ;  /* 0x000000090e167208 */ /* 0x000fca0002000000 */
[----:B------:R-:W0:Y:S01]  /*62c0*/  SHFL.BFLY PT, R9, R22, 0x4, 0x1f ;  /* 0x0c801f0016097f89 */ /* 0x000e2200000e0000 */
[C---:B------:R-:W-:Y:S02]  /*62d0*/  FSETP.NAN.AND P4, PT, R22.reuse, R22, PT ;  /* 0x000000161600720b */ /* 0x040fe40003f88000 */
[----:B0-----:R-:W-:-:S13]  /*62e0*/  FSETP.GT.AND P3, PT, R22, R9, PT ;  /* 0x000000091600720b */ /* 0x001fda0003f64000 */
[----:B------:R-:W-:-:S05]  /*62f0*/  @!P3 FSEL R22, R22, R9, P4 ;  /* 0x000000091616b208 */ /* 0x000fca0002000000 */
[----:B------:R-:W0:Y:S01]  /*6300*/  SHFL.BFLY PT, R9, R22, 0x2, 0x1f ;  /* 0x0c401f0016097f89 */ /* 0x000e2200000e0000 */
[C---:B------:R-:W-:Y:S02]  /*6310*/  FSETP.NAN.AND P4, PT, R22.reuse, R22, PT ;  /* 0x000000161600720b */ /* 0x040fe40003f88000 */
[----:B0-----:R-:W-:-:S13]  /*6320*/  FSETP.GT.AND P3, PT, R22, R9, PT ;  /* 0x000000091600720b */ /* 0x001fda0003f64000 */
[----:B------:R-:W-:-:S05]  /*6330*/  @!P3 FSEL R22, R22, R9, P4 ;  /* 0x000000091616b208 */ /* 0x000fca0002000000 */
[----:B------:R-:W0:Y:S01]  /*6340*/  SHFL.BFLY PT, R9, R22, 0x1, 0x1f ;  /* 0x0c201f0016097f89 */ /* 0x000e2200000e0000 */
[C---:B------:R-:W-:Y:S02]  /*6350*/  FSETP.NAN.AND P4, PT, R22.reuse, R22, PT ;  /* 0x000000161600720b */ /* 0x040fe40003f88000 */
[----:B0-----:R-:W-:-:S13]  /*6360*/  FSETP.GT.AND P3, PT, R22, R9, PT ;  /* 0x000000091600720b */ /* 0x001fda0003f64000 */
[----:B------:R-:W-:-:S05]  /*6370*/  @!P3 SEL R22, R22, R9, P4 ;  /* 0x000000091616b207 */ /* 0x000fca0002000000 */
[----:B------:R-:W-:Y:S04]  /*6380*/  @P2 STS [R13.X4], R22 ;  /* 0x000000160d002388 */ /* 0x000fe80000004800 */
[----:B------:R-:W-:Y:S06]  /*6390*/  BAR.SYNC.DEFER_BLOCKING 0x0 ;  /* 0x0000000000007b1d */ /* 0x000fec0000010000 */
[----:B------:R-:W-:Y:S04]  /*63a0*/  LDS R8, [RZ] ;  /* 0x00000000ff087984 */ /* 0x000fe80000000800 */
[----:B------:R-:W-:Y:S04]  /*63b0*/  LDS R9, [0x40] ;  /* 0x00004000ff097984 */ /* 0x000fe80000000800 */
[----:B------:R-:W-:Y:S04]  /*63c0*/  LDS R10, [0x80] ;  /* 0x00008000ff0a7984 */ /* 0x000fe80000000800 */
[----:B------:R-:W0:Y:S04]  /*63d0*/  LDS R11, [0xc0] ;  /* 0x0000c000ff0b7984 */ /* 0x000e280000000800 */
[----:B------:R-:W-:Y:S06]  /*63e0*/  BAR.SYNC.DEFER_BLOCKING 0x0 ;  /* 0x0000000000007b1d */ /* 0x000fec0000010000 */
[----:B0-----:R-:W-:Y:S04]  /*63f0*/  STS.128 [RZ], R8 ;  /* 0x00000008ff007388 */ /* 0x001fe80000000c00 */
[----:B------:R-:W-:Y:S06]  /*6400*/  BAR.SYNC.DEFER_BLOCKING 0x0 ;  /* 0x0000000000007b1d */ /* 0x000fec0000010000 */
[----:B------:R-:W0:Y:S01]  /*6410*/  LDS R14, [R17.X4] ;  /* 0x00000000110e7984 */ /* 0x000e220000004800 */
[----:B------:R-:W-:-:S02]  /*6420*/  LOP3.LUT R42, R2, 0x3, R13, 0xf8, !PT ;  /* 0x00000003022a7812 */ /* 0x000fc400078ef80d */
[----:B------:R-:W-:-:S04]  /*6430*/  LOP3.LUT P2, RZ, R13, 0x1fc, RZ, 0xc0, !PT ;  /* 0x000001fc0dff7812 */ /* 0x000fc8000784c0ff */
[C---:B------:R-:W-:Y:S01]  /*6440*/  ISETP.LT.AND P2, PT, R42.reuse, 0x1010, !P2 ;  /* 0x000010102a00780c */ /* 0x040fe20005741270 */
[----:B------:R-:W-:-:S04]  /*6450*/  IMAD.WIDE R22, R42, R15, c[0x0][0x188] ;  /* 0x000062002a167625 */ /* 0x000fc800078e020f */
[----:B------:R-:W-:-:S04]  /*6460*/  IMAD.WIDE R24, R42, R15, c[0x0][0x190] ;  /* 0x000064002a187625 */ /* 0x000fc800078e020f */
[----:B------:R-:W-:Y:S01]  /*6470*/  IMAD.WIDE R26, R42, R15, c[0x0][0x198] ;  /* 0x000066002a1a7625 */ /* 0x000fe200078e020f */
[----:B------:R-:W-:-:S03]  /*6480*/  CS2R R28, SRZ ;  /* 0x00000000001c7805 */ /* 0x000fc6000001ff00 */
[----:B------:R-:W-:Y:S01]  /*6490*/  IMAD.WIDE R32, R42, R15, c[0x0][0x1a0] ;  /* 0x000068002a207625 */ /* 0x000fe200078e020f */
[----:B------:R-:W-:-:S03]  /*64a0*/  CS2R R30, SRZ ;  /* 0x00000000001e7805 */ /* 0x000fc6000001ff00 */
[----:B------:R-:W-:-:S04]  /*64b0*/  IMAD.WIDE R34, R42, R15, c[0x0][0x1a8] ;  /* 0x00006a002a227625 */ /* 0x000fc800078e020f */
[----:B------:R-:W-:Y:S01]  /*64c0*/  IMAD.WIDE R40, R42, R15, c[0x0][0x1b0] ;  /* 0x00006c002a287625 */ /* 0x000fe200078e020f */
[----:B0-----:R-:W-:-:S03]  /*64d0*/  F2FP.BF16.PACK_AB R14, R14, R3 ;  /* 0x000000030e0e723e */ /* 0x001fc600000010ff */
[-C--:B------:R-:W-:Y:S01]  /*64e0*/  IMAD.WIDE R2, R42, R15.reuse, c[0x0][0x180] ;  /* 0x000060002a027625 */ /* 0x080fe200078e020f */
[C---:B------:R-:W-:Y:S02]  /*64f0*/  PRMT R13, R14.reuse, 0x7632, R13 ;  /* 0x000076320e0d7816 */ /* 0x040fe4000000000d */
[C---:B------:R-:W-:Y:S02]  /*6500*/  PRMT R19, R14.reuse, 0x7610, R19 ;  /* 0x000076100e137816 */ /* 0x040fe40000000013 */
[----:B------:R0:W-:Y:S01]  /*6510*/  @P2 STG.E.U16 [R2.64], R14 ;  /* 0x0000000e02002986 */ /* 0x0001e2000c101504 */
[----:B------:R-:W-:Y:S01]  /*6520*/  PRMT R17, R14, 0x7632, R17 ;  /* 0x000076320e117816 */ /* 0x000fe20000000011 */
[----:B------:R-:W-:Y:S02]  /*6530*/  IMAD.WIDE R42, R42, R15, c[0x0][0x1b8] ;  /* 0x00006e002a2a7625 */ /* 0x000fe400078e020f */
[----:B------:R1:W-:Y:S01]  /*6540*/  @P2 STG.E.U16 [R22.64], R13 ;  /* 0x0000000d16002986 */ /* 0x0003e2000c101504 */
[----:B------:R-:W-:-:S03]  /*6550*/  PRMT R21, R14, 0x7632, R21 ;  /* 0x000076320e157816 */ /* 0x000fc60000000015 */
[----:B------:R-:W-:Y:S01]  /*6560*/  @P2 STG.E.U16 [R24.64], R19 ;  /* 0x0000001318002986 */ /* 0x000fe2000c101504 */
[C---:B0-----:R-:W-:Y:S02]  /*6570*/  PRMT R3, R14.reuse, 0x7632, R3 ;  /* 0x000076320e037816 */ /* 0x041fe40000000003 */
[----:B-1----:R-:W-:-:S03]  /*6580*/  PRMT R13, R14, 0x7610, R13 ;  /* 0x000076100e0d7816 */ /* 0x002fc6000000000d */
[----:B------:R0:W-:Y:S04]  /*6590*/  @P2 STG.E.U16 [R26.64], R3 ;  /* 0x000000031a002986 */ /* 0x0001e8000c101504 */
[----:B------:R-:W-:Y:S04]  /*65a0*/  @P2 STG.E.U16 [R32.64], R14 ;  /* 0x0000000e20002986 */ /* 0x000fe8000c101504 */
[----:B------:R1:W-:Y:S01]  /*65b0*/  @P2 STG.E.U16 [R34.64], R17 ;  /* 0x0000001122002986 */ /* 0x0003e2000c101504 */
[----:B0-----:R-:W-:-:S03]  /*65c0*/  IMAD.WIDE R2, R12, R15, c[0x0][0x178] ;  /* 0x00005e000c027625 */ /* 0x001fc600078e020f */
[----:B------:R-:W-:Y:S04]  /*65d0*/  @P2 STG.E.U16 [R40.64], R13 ;  /* 0x0000000d28002986 */ /* 0x000fe8000c101504 */
[----:B------:R0:W-:Y:S04]  /*65e0*/  @P2 STG.E.U16 [R42.64], R21 ;  /* 0x000000152a002986 */ /* 0x0001e8000c101504 */
[----:B------:R2:W3:Y:S01]  /*65f0*/  @P1 LDG.E.EF.128 R28, [R2.64] ;  /* 0x00000004021c1981 */ /* 0x0004e2000c0e1d00 */
[----:B------:R-:W-:Y:S01]  /*6600*/  CS2R R36, SRZ ;  /* 0x0000000000247805 */ /* 0x000fe2000001ff00 */
[----:B------:R-:W-:Y:S01]  /*6610*/  CS2R R38, SRZ ;  /* 0x0000000000267805 */ /* 0x000fe2000001ff00 */
[----:B-1----:R-:W-:-:S05]  /*6620*/  IMAD.WIDE R16, R16, R15, c[0x0][0x178] ;  /* 0x00005e0010107625 */ /* 0x002fca00078e020f */
[----:B------:R-:W4:Y:S01]  /*6630*/  @P1 LDG.E.EF.128 R36, [R16.64] ;  /* 0x0000000410241981 */ /* 0x000f22000c0e1d00 */
[----:B------:R-:W-:-:S04]  /*6640*/  FSETP.GE.AND P2, PT, R4, RZ, PT ;  /* 0x000000ff0400720b */ /* 0x000fc80003f46000 */
[----:B------:R-:W-:Y:S02]  /*6650*/  FSEL R4, R4, RZ, !P2 ;  /* 0x000000ff04047208 */ /* 0x000fe40005000000 */
[----:B------:R-:W-:-:S03]  /*6660*/  FSETP.GE.AND P2, PT, R5, RZ, PT ;  /* 0x000000ff0500720b */ /* 0x000fc60003f46000 */
[----:B------:R-:W-:Y:S01]  /*6670*/  FADD R4, RZ, -R4 ;  /* 0x80000004ff047221 */ /* 0x000fe20000000000 */
[----:B------:R-:W-:Y:S02]  /*6680*/  FSEL R5, R5, RZ, !P2 ;  /* 0x000000ff05057208 */ /* 0x000fe40005000000 */
[----:B------:R-:W-:Y:S02]  /*6690*/  FSETP.GTU.AND P2, PT, R8, RZ, PT ;  /* 0x000000ff0800720b */ /* 0x000fe40003f4c000 */
[----:B------:R-:W-:Y:S01]  /*66a0*/  FSETP.NAN.AND P3, PT, R4, R4, PT ;  /* 0x000000040400720b */ /* 0x000fe20003f68000 */
[----:B------:R-:W-:Y:S01]  /*66b0*/  FADD R5, RZ, -R5 ;  /* 0x80000005ff057221 */ /* 0x000fe20000000000 */
[----:B--2---:R-:W-:Y:S02]  /*66c0*/  FSEL R3, R8, RZ, P2 ;  /* 0x000000ff08037208 */ /* 0x004fe40001000000 */
[----:B------:R-:W-:Y:S02]  /*66d0*/  FSETP.GTU.AND P5, PT, R9, RZ, PT ;  /* 0x000000ff0900720b */ /* 0x000fe40003fac000 */
[----:B------:R-:W-:-:S02]  /*66e0*/  FSETP.NAN.AND P4, PT, R5, R5, PT ;  /* 0x000000050500720b */ /* 0x000fc40003f88000 */
[----:B------:R-:W-:Y:S02]  /*66f0*/  FSETP.GT.AND P2, PT, R4, R3, PT ;  /* 0x000000030400720b */ /* 0x000fe40003f44000 */
[----:B------:R-:W-:-:S03]  /*6700*/  FSEL R2, R9, RZ, P5 ;  /* 0x000000ff09027208 */ /* 0x000fc60002800000 */
[----:B------:R-:W-:Y:S02]  /*6710*/  @!P3 FSEL R4, R4, R3, P2 ;  /* 0x000000030404b208 */ /* 0x000fe40001000000 */
[CC--:B------:R-:W-:Y:S01]  /*6720*/  FSETP.GT.AND P2, PT, R5.reuse, R2.reuse, PT ;  /* 0x000000020500720b */ /* 0x0c0fe20003f44000 */
[----:B------:R-:W-:Y:S01]  /*6730*/  CS2R R32, SRZ ;  /* 0x0000000000207805 */ /* 0x000fe2000001ff00 */
[----:B------:R-:W-:Y:S02]  /*6740*/  CS2R R34, SRZ ;  /* 0x0000000000227805 */ /* 0x000fe4000001ff00 */
[----:B------:R-:W-:Y:S01]  /*6750*/  @!P4 FSEL R5, R5, R2, P2 ;  /* 0x000000020505c208 */ /* 0x000fe20001000000 */
[----:B------:R-:W-:Y:S01]  /*6760*/  IMAD.WIDE R2, R18, R15, c[0x0][0x178] ;  /* 0x00005e0012027625 */ /* 0x000fe200078e020f */
[----:B------:R-:W-:-:S04]  /*6770*/  FMUL R4, R4, 0.0078740157186985015869 ;  /* 0x3c01020404047820 */ /* 0x000fc80000400000 */
[----:B------:R1:W2:Y:S01]  /*6780*/  @P0 LDG.E.EF.128 R32, [R2.64] ;  /* 0x0000000402200981 */ /* 0x0002a2000c0e1d00 */
[C---:B------:R-:W-:Y:S01]  /*6790*/  FSETP.GT.AND P2, PT, R4.reuse, 9.9999997473787516356e-06, PT ;  /* 0x3727c5ac0400780b */ /* 0x040fe20003f44000 */
[----:B------:R-:W-:Y:S01]  /*67a0*/  FMUL R5, R5, 0.0078740157186985015869 ;  /* 0x3c01020405057820 */ /* 0x000fe20000400000 */
[----:B------:R-:W-:Y:S01]  /*67b0*/  FSETP.NAN.AND P4, PT, R4, R4, PT ;  /* 0x000000040400720b */ /* 0x000fe20003f88000 */
[----:B------:R-:W-:-:S03]  /*67c0*/  CS2R R24, SRZ ;  /* 0x0000000000187805 */ /* 0x000fc6000001ff00 */
[----:B------:R-:W-:Y:S01]  /*67d0*/  FSETP.GT.AND P3, PT, R5, 9.9999997473787516356e-06, PT ;  /* 0x3727c5ac0500780b */ /* 0x000fe20003f64000 */
[----:B------:R-:W-:Y:S01]  /*67e0*/  CS2R R26, SRZ ;  /* 0x00000000001a7805 */ /* 0x000fe2000001ff00 */
[----:B0-----:R-:W-:-:S05]  /*67f0*/  IMAD.WIDE R20, R20, R15, c[0x0][0x178] ;  /* 0x00005e0014147625 */ /* 0x001fca00078e020f */
[----:B------:R-:W-:Y:S01]  /*6800*/  @!P2 FSEL R4, R4, 9.9999997473787516356e-06, P4 ;  /* 0x3727c5ac0404a808 */ /* 0x000fe20002000000 */
[----:B------:R0:W5:Y:S04]  /*6810*/  @P0 LDG.E.EF.128 R24, [R20.64] ;  /* 0x0000000414180981 */ /* 0x000168000c0e1d00 */
[----:B------:R-:W-:Y:S01]  /*6820*/  BAR.SYNC.DEFER_BLOCKING 0x0 ;  /* 0x0000000000007b1d */ /* 0x000fe20000010000 */
[C---:B------:R-:W-:Y:S02]  /*6830*/  FSETP.NAN.AND P4, PT, R5.reuse, R5, PT ;  /* 0x000000050500720b */ /* 0x040fe40003f88000 */
[----:B------:R-:W-:Y:S02]  /*6840*/  FSETP.GT.AND P2, PT, |R4|, 8.50705917302346158658e+37, PT ;  /* 0x7e8000000400780b */ /* 0x000fe40003f44200 */
[----:B------:R-:W-:-:S02]  /*6850*/  @!P3 FSEL R5, R5, 9.9999997473787516356e-06, P4 ;  /* 0x3727c5ac0505b808 */ /* 0x000fc40002000000 */
[----:B------:R-:W-:Y:S02]  /*6860*/  FSETP.GEU.AND P4, PT, |R4|, 1.175494350822287508e-38, PT ;  /* 0x008000000400780b */ /* 0x000fe40003f8e200 */
[C---:B------:R-:W-:Y:S02]  /*6870*/  FSETP.GT.AND P3, PT, |R5|.reuse, 8.50705917302346158658e+37, PT ;  /* 0x7e8000000500780b */ /* 0x040fe40003f64200 */
[----:B------:R-:W-:-:S05]  /*6880*/  FSETP.GEU.AND P5, PT, |R5|, 1.175494350822287508e-38, PT ;  /* 0x008000000500780b */ /* 0x000fca0003fae200 */
[----:B------:R-:W-:-:S04]  /*6890*/  @P2 FMUL R4, R4, 0.25 ;  /* 0x3e80000004042820 */ /* 0x000fc80000400000 */
[----:B------:R-:W-:Y:S02]  /*68a0*/  @!P4 FMUL R4, R4, 16777216 ;  /* 0x4b8000000404c820 */ /* 0x000fe40000400000 */
[----:B------:R-:W-:Y:S01]  /*68b0*/  @P3 FMUL R5, R5, 0.25 ;  /* 0x3e80000005053820 */ /* 0x000fe20000400000 */
[----:B------:R-:W-:-:S03]  /*68c0*/  IMAD.MOV.U32 R23, RZ, RZ, 0x3e800000 ;  /* 0x3e800000ff177424 */ /* 0x000fc600078e00ff */
[----:B------:R-:W0:Y:S01]  /*68d0*/  MUFU.RCP R4, R4 ;  /* 0x0000000400047308 */ /* 0x000e220000001000 */
[----:B------:R-:W-:Y:S01]  /*68e0*/  @!P5 FMUL R5, R5, 16777216 ;  /* 0x4b8000000505d820 */ /* 0x000fe20000400000 */
[----:B------:R-:W-:-:S06]  /*68f0*/  FSEL R9, R23, 1, P2 ;  /* 0x3f80000017097808 */ /* 0x000fcc0001000000 */
[----:B------:R-:W1:Y:S01]  /*6900*/  MUFU.RCP R5, R5 ;  /* 0x0000000500057308 */ /* 0x000e620000001000 */
[----:B------:R-:W-:Y:S01]  /*6910*/  @!P4 FMUL R9, R9, 16777216 ;  /* 0x4b8000000909c820 */ /* 0x000fe20000400000 */
[----:B------:R-:W-:-:S03]  /*6920*/  FSEL R8, R23, 1, P3 ;  /* 0x3f80000017087808 */ /* 0x000fc60001800000 */
[----:B0-----:R-:W-:Y:S02]  /*6930*/  FMUL R4, R4, R9 ;  /* 0x0000000904047220 */ /* 0x001fe40000400000 */
[----:B------:R-:W-:-:S03]  /*6940*/  @!P5 FMUL R8, R8, 16777216 ;  /* 0x4b8000000808d820 */ /* 0x000fc60000400000 */
[----:B------:R-:W-:Y:S01]  /*6950*/  STS [RZ], R4 ;  /* 0x00000004ff007388 */ /* 0x000fe20000000800 */
[----:B-1----:R-:W-:-:S03]  /*6960*/  FMUL R5, R5, R8 ;  /* 0x0000000805057220 */ /* 0x002fc60000400000 */
[----:B------:R-:W-:Y:S04]  /*6970*/  STS [RZ], R4 ;  /* 0x00000004ff007388 */ /* 0x000fe80000000800 */
[----:B------:R-:W-:Y:S04]  /*6980*/  STS [RZ], R4 ;  /* 0x00000004ff007388 */ /* 0x000fe80000000800 */
[----:B------:R-:W-:Y:S04]  /*6990*/  STS [RZ], R4 ;  /* 0x00000004ff007388 */ /* 0x000fe80000000800 */
[----:B------:R-:W-:Y:S04]  /*69a0*/  STS [RZ], R4 ;  /* 0x00000004ff007388 */ /* 0x000fe80000000800 */
[----:B------:R-:W-:Y:S04]  /*69b0*/  STS [RZ], R4 ;  /* 0x00000004ff007388 */ /* 0x000fe80000000800 */
[----:B------:R-:W-:Y:S04]  /*69c0*/  STS [RZ], R4 ;  /* 0x00000004ff007388 */ /* 0x000fe80000000800 */
[----:B------:R-:W-:Y:S04]  /*69d0*/  STS.64 [RZ], R4 ;  /* 0x00000004ff007388 */ /* 0x000fe80000000a00 */
[----:B------:R-:W-:Y:S04]  /*69e0*/  STS [0x4], R5 ;  /* 0x00000405ff007388 */ /* 0x000fe80000000800 */
[----:B------:R-:W-:Y:S04]  /*69f0*/  STS [0x4], R5 ;  /* 0x00000405ff007388 */ /* 0x000fe80000000800 */
[----:B------:R-:W-:Y:S04]  /*6a00*/  STS [0x4], R5 ;  /* 0x00000405ff007388 */ /* 0x000fe80000000800 */
[----:B------:R-:W-:Y:S04]  /*6a10*/  STS [0x4], R5 ;  /* 0x00000405ff007388 */ /* 0x000fe80000000800 */
[----:B------:R-:W-:Y:S04]  /*6a20*/  STS [0x4], R5 ;  /* 0x00000405ff007388 */ /* 0x000fe80000000800 */
[----:B------:R-:W-:Y:S04]  /*6a30*/  STS [0x4], R5 ;  /* 0x00000405ff007388 */ /* 0x000fe80000000800 */
[----:B------:R-:W-:Y:S01]  /*6a40*/  STS [0x4], R5 ;  /* 0x00000405ff007388 */ /* 0x000fe20000000800 */
[----:B------:R-:W-:-:S03]  /*6a50*/  SHF.R.U32.HI R8, RZ, 0x6, R0 ;  /* 0x00000006ff087819 */ /* 0x000fc60000011600 */
[----:B------:R-:W-:Y:S01]  /*6a60*/  BAR.SYNC.DEFER_BLOCKING 0x0 ;  /* 0x0000000000007b1d */ /* 0x000fe20000010000 */
[C---:B------:R-:W-:Y:S02]  /*6a70*/  FSETP.GE.AND P3, PT, R6.reuse, RZ, PT ;  /* 0x000000ff0600720b */ /* 0x040fe40003f66000 */
[C---:B------:R-:W-:Y:S02]  /*6a80*/  FSETP.GE.AND P2, PT, R7.reuse, RZ, PT ;  /* 0x000000ff0700720b */ /* 0x040fe40003f46000 */
[----:B------:R-:W-:Y:S01]  /*6a90*/  FSEL R6, R6, RZ, !P3 ;  /* 0x000000ff06067208 */ /* 0x000fe20005800000 */
[----:B------:R-:W0:Y:S01]  /*6aa0*/  LDS R9, [R8] ;  /* 0x0000000008097984 */ /* 0x000e220000000800 */
[----:B------:R-:W-:-:S03]  /*6ab0*/  FSEL R7, R7, RZ, !P2 ;  /* 0x000000ff07077208 */ /* 0x000fc60005000000 */
[----:B------:R-:W-:Y:S01]  /*6ac0*/  FADD R6, RZ, -R6 ;  /* 0x80000006ff067221 */ /* 0x000fe20000000000 */
[----:B------:R-:W-:Y:S01]  /*6ad0*/  BAR.SYNC.DEFER_BLOCKING 0x0 ;  /* 0x0000000000007b1d */ /* 0x000fe20000010000 */
[----:B------:R-:W-:Y:S01]  /*6ae0*/  FSETP.GTU.AND P3, PT, R10, RZ, PT ;  /* 0x000000ff0a00720b */ /* 0x000fe20003f6c000 */
[----:B------:R-:W-:Y:S02]  /*6af0*/  FADD R7, RZ, -R7 ;  /* 0x80000007ff077221 */ /* 0x000fe40000000000 */
[----:B------:R-:W-:Y:S02]  /*6b00*/  FSETP.NAN.AND P4, PT, R6, R6, PT ;  /* 0x000000060600720b */ /* 0x000fe40003f88000 */
[----:B------:R-:W-:Y:S02]  /*6b10*/  FSEL R3, R10, RZ, P3 ;  /* 0x000000ff0a037208 */ /* 0x000fe40001800000 */
[----:B------:R-:W-:Y:S02]  /*6b20*/  FSETP.NAN.AND P2, PT, R7, R7, PT ;  /* 0x000000070700720b */ /* 0x000fe40003f48000 */
[----:B------:R-:W-:-:S02]  /*6b30*/  FSETP.GTU.AND P5, PT, R11, RZ, PT ;  /* 0x000000ff0b00720b */ /* 0x000fc40003fac000 */
[----:B------:R-:W-:Y:S02]  /*6b40*/  FSETP.GT.AND P3, PT, R6, R3, PT ;  /* 0x000000030600720b */ /* 0x000fe40003f64000 */
[----:B------:R-:W-:-:S03]  /*6b50*/  FSEL R2, R11, RZ, P5 ;  /* 0x000000ff0b027208 */ /* 0x000fc60002800000 */
[----:B------:R-:W-:Y:S02]  /*6b60*/  @!P4 FSEL R6, R6, R3, P3 ;  /* 0x000000030606c208 */ /* 0x000fe40001800000 */
[----:B------:R-:W-:-:S03]  /*6b70*/  FSETP.GT.AND P3, PT, R7, R2, PT ;  /* 0x000000020700720b */ /* 0x000fc60003f64000 */
[----:B------:R-:W-:Y:S01]  /*6b80*/  FMUL R6, R6, 0.0078740157186985015869 ;  /* 0x3c01020406067820 */ /* 0x000fe20000400000 */
[----:B------:R-:W-:-:S04]  /*6b90*/  @!P2 FSEL R7, R7, R2, P3 ;  /* 0x000000020707a208 */ /* 0x000fc80001800000 */
[C---:B------:R-:W-:Y:S01]  /*6ba0*/  FSETP.GT.AND P4, PT, R6.reuse, 9.9999997473787516356e-06, PT ;  /* 0x3727c5ac0600780b */ /* 0x040fe20003f84000 */
[----:B------:R-:W-:Y:S01]  /*6bb0*/  FMUL R7, R7, 0.0078740157186985015869 ;  /* 0x3c01020407077820 */ /* 0x000fe20000400000 */
[----:B------:R-:W-:-:S04]  /*6bc0*/  FSETP.NAN.AND P6, PT, R6, R6, PT ;  /* 0x000000060600720b */ /* 0x000fc80003fc8000 */
[C---:B------:R-:W-:Y:S02]  /*6bd0*/  FSETP.GT.AND P2, PT, R7.reuse, 9.9999997473787516356e-06, PT ;  /* 0x3727c5ac0700780b */ /* 0x040fe40003f44000 */
[----:B------:R-:W-:-:S05]  /*6be0*/  FSETP.NAN.AND P5, PT, R7, R7, PT ;  /* 0x000000070700720b */ /* 0x000fca0003fa8000 */
[----:B------:R-:W-:-:S06]  /*6bf0*/  @!P4 FSEL R6, R6, 9.9999997473787516356e-06, P6 ;  /* 0x3727c5ac0606c808 */ /* 0x000fcc0003000000 */
[----:B------:R-:W-:Y:S02]  /*6c00*/  @!P2 FSEL R7, R7, 9.9999997473787516356e-06, P5 ;  /* 0x3727c5ac0707a808 */ /* 0x000fe40002800000 */
[C---:B---3--:R-:W-:Y:S01]  /*6c10*/  PRMT R0, R28.reuse, 0x7632, R0 ;  /* 0x000076321c007816 */ /* 0x048fe20000000000 */
[----:B------:R-:W-:-:S04]  /*6c20*/  IMAD.U32 R28, R28, 0x10000, RZ ;  /* 0x000100001c1c7824 */ /* 0x000fc800078e00ff */
[----:B------:R-:W-:Y:S01]  /*6c30*/  IMAD.U32 R0, R0, 0x10000, RZ ;  /* 0x0001000000007824 */ /* 0x000fe200078e00ff */
[----:B0-----:R-:W-:-:S03]  /*6c40*/  FMUL R28, R28, R9 ;  /* 0x000000091c1c7220 */ /* 0x001fc60000400000 */
[-C--:B------:R-:W-:Y:S01]  /*6c50*/  FMUL R4, R0, R9.reuse ;  /* 0x0000000900047220 */ /* 0x080fe20000400000 */
[C---:B------:R-:W-:Y:S01]  /*6c60*/  IMAD.U32 R0, R29.reuse, 0x10000, RZ ;  /* 0x000100001d007824 */ /* 0x040fe200078e00ff */
[----:B------:R-:W-:Y:S02]  /*6c70*/  PRMT R29, R29, 0x7632, R29 ;  /* 0x000076321d1d7816 */ /* 0x000fe4000000001d */
[----:B------:R-:W0:Y:S01]  /*6c80*/  FRND R10, R4 ;  /* 0x00000004000a7307 */ /* 0x000e220000201000 */
[----:B------:R-:W-:Y:S01]  /*6c90*/  FMUL R3, R0, R9 ;  /* 0x0000000900037220 */ /* 0x000fe20000400000 */
[----:B------:R-:W-:Y:S01]  /*6ca0*/  PRMT R0, R30, 0x7632, R0 ;  /* 0x000076321e007816 */ /* 0x000fe20000000000 */
[----:B------:R-:W-:-:S05]  /*6cb0*/  IMAD.U32 R29, R29, 0x10000, RZ ;  /* 0x000100001d1d7824 */ /* 0x000fca00078e00ff */
[----:B------:R-:W1:Y:S01]  /*6cc0*/  FRND R28, R28 ;  /* 0x0000001c001c7307 */ /* 0x000e620000201000 */
[----:B------:R-:W-:Y:S01]  /*6cd0*/  FMUL R29, R29, R9 ;  /* 0x000000091d1d7220 */ /* 0x000fe20000400000 */
[----:B------:R-:W-:Y:S02]  /*6ce0*/  IMAD.U32 R0, R0, 0x10000, RZ ;  /* 0x0001000000007824 */ /* 0x000fe400078e00ff */
[----:B------:R-:W-:-:S04]  /*6cf0*/  IMAD.U32 R30, R30, 0x10000, RZ ;  /* 0x000100001e1e7824 */ /* 0x000fc800078e00ff */
[----:B------:R-:W3:Y:S01]  /*6d00*/  FRND R11, R3 ;  /* 0x00000003000b7307 */ /* 0x000ee20000201000 */
[-C--:B------:R-:W-:Y:S01]  /*6d10*/  FMUL R0, R0, R9.reuse ;  /* 0x0000000900007220 */ /* 0x080fe20000400000 */
[----:B------:R-:W-:Y:S01]  /*6d20*/  FMUL R30, R30, R9 ;  /* 0x000000091e1e7220 */ /* 0x000fe20000400000 */
[----:B0-----:R-:W-:-:S05]  /*6d30*/  FSETP.GT.AND P3, PT, R10, -127, PT ;  /* 0xc2fe00000a00780b */ /* 0x001fca0003f64000 */
[----:B------:R-:W0:Y:S01]  /*6d40*/  FRND R29, R29 ;  /* 0x0000001d001d7307 */ /* 0x000e220000201000 */
[----:B-1----:R-:W-:-:S07]  /*6d50*/  FSETP.GT.AND P4, PT, R28, -127, PT ;  /* 0xc2fe00001c00780b */ /* 0x002fce0003f84000 */
[----:B------:R1:W2:Y:S01]  /*6d60*/  FRND R13, R0 ;  /* 0x00000000000d7307 */ /* 0x0002a20000201000 */
[----:B---3--:R-:W-:Y:S02]  /*6d70*/  FSETP.GT.AND P2, PT, R11, -127, PT ;  /* 0xc2fe00000b00780b */ /* 0x008fe40003f44000 */
[----:B------:R-:W-:-:S05]  /*6d80*/  FSETP.NAN.AND P5, PT, R10, R10, PT ;  /* 0x0000000a0a00720b */ /* 0x000fca0003fa8000 */
[----:B------:R-:W3:Y:S01]  /*6d90*/  FRND R30, R30 ;  /* 0x0000001e001e7307 */ /* 0x000ee20000201000 */
[----:B------:R-:W-:Y:S01]  /*6da0*/  FSETP.NAN.AND P6, PT, R28, R28, PT ;  /* 0x0000001c1c00720b */ /* 0x000fe20003fc8000 */
[----:B-1----:R-:W-:Y:S01]  /*6db0*/  IMAD.U32 R0, R31, 0x10000, RZ ;  /* 0x000100001f007824 */ /* 0x002fe200078e00ff */
[----:B------:R-:W-:Y:S02]  /*6dc0*/  @!P3 FSEL R10, R10, -127, P5 ;  /* 0xc2fe00000a0ab808 */ /* 0x000fe40002800000 */
[----:B0-----:R-:W-:Y:S01]  /*6dd0*/  FSETP.GT.AND P5, PT, R29, -127, PT ;  /* 0xc2fe00001d00780b */ /* 0x001fe20003fa4000 */
[----:B------:R-:W-:Y:S01]  /*6de0*/  FMUL R3, R0, R9 ;  /* 0x0000000900037220 */ /* 0x000fe20000400000 */
[----:B------:R-:W-:Y:S02]  /*6df0*/  @!P4 FSEL R28, R28, -127, P6 ;  /* 0xc2fe00001c1cc808 */ /* 0x000fe40003000000 */
[----:B------:R-:W-:Y:S02]  /*6e00*/  PRMT R31, R31, 0x7632, R31 ;  /* 0x000076321f1f7816 */ /* 0x000fe4000000001f */
[----:B------:R-:W-:-:S02]  /*6e10*/  FSETP.NAN.AND P3, PT, R11, R11, PT ;  /* 0x0000000b0b00720b */ /* 0x000fc40003f68000 */
[----:B--2---:R-:W-:Y:S02]  /*6e20*/  FSETP.GT.AND P4, PT, R13, -127, PT ;  /* 0xc2fe00000d00780b */ /* 0x004fe40003f84000 */
[----:B----4-:R-:W-:Y:S01]  /*6e30*/  PRMT R0, R36, 0x7632, R0 ;  /* 0x0000763224007816 */ /* 0x010fe20000000000 */
[----:B------:R-:W-:Y:S01]  /*6e40*/  IMAD.U32 R31, R31, 0x10000, RZ ;  /* 0x000100001f1f7824 */ /* 0x000fe200078e00ff */
[----:B------:R-:W-:Y:S01]  /*6e50*/  @!P2 FSEL R11, R11, -127, P3 ;  /* 0xc2fe00000b0ba808 */ /* 0x000fe20001800000 */
[----:B------:R0:W1:Y:S01]  /*6e60*/  FRND R14, R3 ;  /* 0x00000003000e7307 */ /* 0x0000620000201000 */
[----:B---3--:R-:W-:Y:S01]  /*6e70*/  FSETP.GT.AND P2, PT, R30, -127, PT ;  /* 0xc2fe00001e00780b */ /* 0x008fe20003f44000 */
[----:B------:R-:W-:Y:S01]  /*6e80*/  IMAD.U32 R0, R0, 0x10000, RZ ;  /* 0x0001000000007824 */ /* 0x000fe200078e00ff */
[----:B------:R-:W-:Y:S01]  /*6e90*/  FSETP.NAN.AND P6, PT, R29, R29, PT ;  /* 0x0000001d1d00720b */ /* 0x000fe20003fc8000 */
[----:B------:R-:W-:Y:S01]  /*6ea0*/  FMUL R31, R31, R9 ;  /* 0x000000091f1f7220 */ /* 0x000fe20000400000 */
[----:B------:R-:W-:Y:S01]  /*6eb0*/  FSETP.NAN.AND P3, PT, R13, R13, PT ;  /* 0x0000000d0d00720b */ /* 0x000fe20003f68000 */
[----:B------:R-:W-:Y:S01]  /*6ec0*/  FMUL R4, R0, R9 ;  /* 0x0000000900047220 */ /* 0x000fe20000400000 */
[----:B------:R-:W-:-:S02]  /*6ed0*/  PRMT R0, R38, 0x7632, R0 ;  /* 0x0000763226007816 */ /* 0x000fc40000000000 */
[----:B------:R-:W-:Y:S02]  /*6ee0*/  @!P5 FSEL R29, R29, -127, P6 ;  /* 0xc2fe00001d1dd808 */ /* 0x000fe40003000000 */
[----:B------:R-:W-:Y:S01]  /*6ef0*/  FSETP.GT.AND P6, PT, |R6|, 8.50705917302346158658e+37, PT ;  /* 0x7e8000000600780b */ /* 0x000fe20003fc4200 */
[----:B------:R-:W2:Y:S01]  /*6f00*/  FRND R31, R31 ;  /* 0x0000001f001f7307 */ /* 0x000ea20000201000 */
[----:B------:R-:W-:Y:S01]  /*6f10*/  @!P4 FSEL R13, R13, -127, P3 ;  /* 0xc2fe00000d0dc808 */ /* 0x000fe20001800000 */
[----:B------:R-:W-:Y:S01]  /*6f20*/  IMAD.U32 R0, R0, 0x10000, RZ ;  /* 0x0001000000007824 */ /* 0x000fe200078e00ff */
[----:B------:R-:W-:Y:S02]  /*6f30*/  FSETP.NAN.AND P4, PT, R30, R30, PT ;  /* 0x0000001e1e00720b */ /* 0x000fe40003f88000 */
[C---:B------:R-:W-:Y:S02]  /*6f40*/  FSETP.GT.AND P3, PT, |R7|.reuse, 8.50705917302346158658e+37, PT ;  /* 0x7e8000000700780b */ /* 0x040fe40003f64200 */
[----:B------:R-:W-:Y:S01]  /*6f50*/  FSETP.GEU.AND P5, PT, |R6|, 1.175494350822287508e-38, PT ;  /* 0x008000000600780b */ /* 0x000fe20003fae200 */
[----:B------:R-:W-:Y:S01]  /*6f60*/  IMAD.U32 R36, R36, 0x10000, RZ ;  /* 0x0001000024247824 */ /* 0x000fe200078e00ff */
[----:B------:R-:W-:Y:S01]  /*6f70*/  @!P2 FSEL R30, R30, -127, P4 ;  /* 0xc2fe00001e1ea808 */ /* 0x000fe20002000000 */
[----:B------:R-:W3:Y:S01]  /*6f80*/  FRND R15, R4 ;  /* 0x00000004000f7307 */ /* 0x000ee20000201000 */
[----:B------:R-:W-:Y:S01]  /*6f90*/  FSETP.GEU.AND P2, PT, |R7|, 1.175494350822287508e-38, PT ;  /* 0x008000000700780b */ /* 0x000fe20003f4e200 */
[-C--:B0-----:R-:W-:Y:S01]  /*6fa0*/  FMUL R3, R0, R9.reuse ;  /* 0x0000000900037220 */ /* 0x081fe20000400000 */
[----:B-1----:R-:W-:Y:S01]  /*6fb0*/  FSETP.GT.AND P4, PT, R14, -127, PT ;  /* 0xc2fe00000e00780b */ /* 0x002fe20003f84000 */
[----:B------:R-:W-:Y:S01]  /*6fc0*/  FMUL R36, R36, R9 ;  /* 0x0000000924247220 */ /* 0x000fe20000400000 */
[C---:B------:R-:W-:Y:S01]  /*6fd0*/  IMAD.U32 R2, R37.reuse, 0x10000, RZ ;  /* 0x0001000025027824 */ /* 0x040fe200078e00ff */
[----:B------:R-:W-:-:S02]  /*6fe0*/  PRMT R37, R37, 0x7632, R37 ;  /* 0x0000763225257816 */ /* 0x000fc40000000025 */
[----:B------:R0:W-:Y:S01]  /*6ff0*/  FRND R17, R3 ;  /* 0x0000000300117307 */ /* 0x0001e20000201000 */
[----:B------:R-:W-:Y:S01]  /*7000*/  PRMT R0, R39, 0x7632, R0 ;  /* 0x0000763227007816 */ /* 0x000fe20000000000 */
[----:B------:R-:W-:Y:S01]  /*7010*/  @P6 FMUL R6, R6, 0.25 ;  /* 0x3e80000006066820 */ /* 0x000fe20000400000 */
[----:B------:R-:W-:Y:S01]  /*7020*/  @P3 FMUL R7, R7, 0.25 ;  /* 0x3e80000007073820 */ /* 0x000fe20000400000 */
[----:B------:R-:W-:Y:S01]  /*7030*/  IMAD.U32 R37, R37, 0x10000, RZ ;  /* 0x0001000025257824 */ /* 0x000fe200078e00ff */
[----:B0-----:R-:W-:-:S03]  /*7040*/  FSEL R3, R23, 1, P6 ;  /* 0x3f80000017037808 */ /* 0x001fc60003000000 */
[----:B------:R-:W0:Y:S01]  /*7050*/  FRND R36, R36 ;  /* 0x0000002400247307 */ /* 0x000e220000201000 */
[----:B------:R-:W-:Y:S01]  /*7060*/  @!P5 FMUL R6, R6, 16777216 ;  /* 0x4b8000000606d820 */ /* 0x000fe20000400000 */
[-C--:B------:R-:W-:Y:S01]  /*7070*/  FMUL R2, R2, R9.reuse ;  /* 0x0000000902027220 */ /* 0x080fe20000400000 */
[----:B------:R-:W-:Y:S01]  /*7080*/  IMAD.U32 R0, R0, 0x10000, RZ ;  /* 0x0001000000007824 */ /* 0x000fe200078e00ff */
[----:B------:R-:W-:Y:S01]  /*7090*/  @!P5 FMUL R3, R3, 16777216 ;  /* 0x4b8000000303d820 */ /* 0x000fe20000400000 */
[----:B--2---:R-:W-:Y:S02]  /*70a0*/  FSETP.GT.AND P6, PT, R31, -127, PT ;  /* 0xc2fe00001f00780b */ /* 0x004fe40003fc4000 */
[----:B------:R-:W-:Y:S01]  /*70b0*/  FSETP.NAN.AND P5, PT, R14, R14, PT ;  /* 0x0000000e0e00720b */ /* 0x000fe20003fa8000 */
[----:B------:R-:W-:Y:S01]  /*70c0*/  @!P2 FMUL R7, R7, 16777216 ;  /* 0x4b8000000707a820 */ /* 0x000fe20000400000 */
[-C--:B------:R-:W-:Y:S01]  /*70d0*/  FMUL R37, R37, R9.reuse ;  /* 0x0000000925257220 */ /* 0x080fe20000400000 */
[----:B------:R-:W1:Y:S01]  /*70e0*/  FRND R16, R2 ;  /* 0x0000000200107307 */ /* 0x000e620000201000 */
[----:B------:R-:W-:Y:S01]  /*70f0*/  FMUL R0, R0, R9 ;  /* 0x0000000900007220 */ /* 0x000fe20000400000 */
[----:B------:R-:W-:-:S02]  /*7100*/  @!P4 FSEL R14, R14, -127, P5 ;  /* 0xc2fe00000e0ec808 */ /* 0x000fc40002800000 */
[----:B---3--:R-:W-:Y:S01]  /*7110*/  FSETP.GT.AND P4, PT, R15, -127, PT ;  /* 0xc2fe00000f00780b */ /* 0x008fe20003f84000 */
[----:B------:R-:W-:-:S03]  /*7120*/  IMAD.U32 R39, R39, 0x10000, RZ ;  /* 0x0001000027277824 */ /* 0x000fc600078e00ff */
[----:B------:R-:W2:Y:S01]  /*7130*/  MUFU.RCP R6, R6 ;  /* 0x0000000600067308 */ /* 0x000ea20000001000 */
[----:B------:R-:W-:-:S07]  /*7140*/  FMUL R39, R39, R9 ;  /* 0x0000000927277220 */ /* 0x000fce0000400000 */
[----:B------:R3:W-:Y:S08]  /*7150*/  FRND R19, R0 ;  /* 0x0000000000137307 */ /* 0x0007f00000201000 */
[----:B------:R-:W4:Y:S01]  /*7160*/  MUFU.RCP R7, R7 ;  /* 0x0000000700077308 */ /* 0x000f220000001000 */
[----:B---3--:R-:W-:Y:S02]  /*7170*/  FSEL R0, R23, 1, P3 ;  /* 0x3f80000017007808 */ /* 0x008fe40001800000 */
[----:B------:R-:W-:-:S05]  /*7180*/  FSETP.NAN.AND P3, PT, R31, R31, PT ;  /* 0x0000001f1f00720b */ /* 0x000fca0003f68000 */
[----:B------:R-:W3:Y:S01]  /*7190*/  FRND R37, R37 ;  /* 0x0000002500257307 */ /* 0x000ee20000201000 */
[----:B------:R-:W-:Y:S01]  /*71a0*/  @!P6 FSEL R31, R31, -127, P3 ;  /* 0xc2fe00001f1fe808 */ /* 0x000fe20001800000 */
[----:B------:R-:W-:Y:S01]  /*71b0*/  @!P2 FMUL R0, R0, 16777216 ;  /* 0x4b8000000000a820 */ /* 0x000fe20000400000 */
[----:B0-----:R-:W-:Y:S02]  /*71c0*/  FSETP.GT.AND P3, PT, R36, -127, PT ;  /* 0xc2fe00002400780b */ /* 0x001fe40003f64000 */
[C---:B------:R-:W-:Y:S01]  /*71d0*/  FSETP.NAN.AND P2, PT, R15.reuse, R15, PT ;  /* 0x0000000f0f00720b */ /* 0x040fe20003f48000 */
[----:B------:R-:W-:Y:S02]  /*71e0*/  IMAD.U32 R38, R38, 0x10000, RZ ;  /* 0x0001000026267824 */ /* 0x000fe400078e00ff */
[----:B------:R-:W0:Y:S01]  /*71f0*/  FRND R39, R39 ;  /* 0x0000002700277307 */ /* 0x000e220000201000 */
[----:B------:R-:W-:Y:S02]  /*7200*/  @!P4 FSEL R15, R15, -127, P2 ;  /* 0xc2fe00000f0fc808 */ /* 0x000fe40001000000 */
[----:B-1----:R-:W-:Y:S01]  /*7210*/  FSETP.GT.AND P4, PT, R16, -127, PT ;  /* 0xc2fe00001000780b */ /* 0x002fe20003f84000 */
[----:B------:R-:W-:Y:S01]  /*7220*/  FMUL R38, R38, R9 ;  /* 0x0000000926267220 */ /* 0x000fe20000400000 */
[----:B--2---:R-:W-:Y:S01]  /*7230*/  FMUL R6, R6, R3 ;  /* 0x0000000306067220 */ /* 0x004fe20000400000 */
[----:B------:R-:W-:Y:S01]  /*7240*/  FSETP.NAN.AND P5, PT, R36, R36, PT ;  /* 0x000000242400720b */ /* 0x000fe20003fa8000 */
[----:B----4-:R-:W-:Y:S01]  /*7250*/  FMUL R7, R7, R0 ;  /* 0x0000000007077220 */ /* 0x010fe20000400000 */
[----:B---3--:R-:W-:-:S02]  /*7260*/  FSETP.GT.AND P2, PT, R37, -127, PT ;  /* 0xc2fe00002500780b */ /* 0x008fc40003f44000 */
[----:B------:R-:W-:Y:S01]  /*7270*/  @!P3 FSEL R36, R36, -127, P5 ;  /* 0xc2fe00002424b808 */ /* 0x000fe20002800000 */
[----:B------:R-:W1:Y:S01]  /*7280*/  FRND R38, R38 ;  /* 0x0000002600267307 */ /* 0x000e620000201000 */
[----:B------:R-:W-:Y:S01]  /*7290*/  STS [RZ], R6 ;  /* 0x00000006ff007388 */ /* 0x000fe20000000800 */
[C---:B------:R-:W-:Y:S02]  /*72a0*/  FSETP.NAN.AND P5, PT, R16.reuse, R16, PT ;  /* 0x000000101000720b */ /* 0x040fe40003fa8000 */
[----:B------:R-:W-:Y:S01]  /*72b0*/  FSETP.GT.AND P3, PT, R19, -127, PT ;  /* 0xc2fe00001300780b */ /* 0x000fe20003f64000 */
[----:B------:R-:W-:Y:S01]  /*72c0*/  STS.64 [RZ], R6 ;  /* 0x00000006ff007388 */ /* 0x000fe20000000a00 */
[----:B------:R-:W-:-:S03]  /*72d0*/  @!P4 FSEL R16, R16, -127, P5 ;  /* 0xc2fe00001010c808 */ /* 0x000fc60002800000 */
[----:B------:R-:W-:Y:S01]  /*72e0*/  STS [0x4], R7 ;  /* 0x00000407ff007388 */ /* 0x000fe20000000800 */
[----:B------:R-:W-:-:S03]  /*72f0*/  FSETP.NAN.AND P5, PT, R37, R37, PT ;  /* 0x000000252500720b */ /* 0x000fc60003fa8000 */
[----:B------:R-:W-:Y:S01]  /*7300*/  BAR.SYNC.DEFER_BLOCKING 0x0 ;  /* 0x0000000000007b1d */ /* 0x000fe20000010000 */
[----:B0-----:R-:W-:Y:S02]  /*7310*/  FSETP.GT.AND P4, PT, R39, -127, PT ;  /* 0xc2fe00002700780b */ /* 0x001fe40003f84000 */
[----:B------:R-:W-:Y:S02]  /*7320*/  @!P2 FSEL R37, R37, -127, P5 ;  /* 0xc2fe00002525a808 */ /* 0x000fe40002800000 */
[----:B------:R-:W-:Y:S02]  /*7330*/  FSETP.NAN.AND P5, PT, R19, R19, PT ;  /* 0x000000131300720b */ /* 0x000fe40003fa8000 */
[----:B------:R-:W-:Y:S02]  /*7340*/  FSETP.GT.AND P2, PT, R17, -127, PT ;  /* 0xc2fe00001100780b */ /* 0x000fe40003f44000 */
[----:B------:R-:W-:Y:S02]  /*7350*/  @!P3 FSEL R19, R19, -127, P5 ;  /* 0xc2fe00001313b808 */ /* 0x000fe40002800000 */
[----:B------:R-:W-:-:S02]  /*7360*/  FSETP.NAN.AND P5, PT, R39, R39, PT ;  /* 0x000000272700720b */ /* 0x000fc40003fa8000 */
[----:B-1----:R-:W-:Y:S01]  /*7370*/  FSETP.GT.AND P3, PT, R38, -127, PT ;  /* 0xc2fe00002600780b */ /* 0x002fe20003f64000 */
[----:B------:R-:W0:Y:S01]  /*7380*/  F2I.S16.TRUNC.NTZ R9, R10 ;  /* 0x0000000a00097305 */ /* 0x000e22000020e900 */
[----:B------:R-:W-:Y:S02]  /*7390*/  @!P4 FSEL R39, R39, -127, P5 ;  /* 0xc2fe00002727c808 */ /* 0x000fe40002800000 */
[C---:B------:R-:W-:Y:S02]  /*73a0*/  FSETP.NAN.AND P4, PT, R17.reuse, R17, PT ;  /* 0x000000111100720b */ /* 0x040fe40003f88000 */
[----:B------:R-:W-:Y:S02]  /*73b0*/  FSETP.GEU.AND P6, PT, R10, 127, PT ;  /* 0x42fe00000a00780b */ /* 0x000fe40003fce000 */
[----:B------:R-:W-:Y:S01]  /*73c0*/  @!P2 FSEL R17, R17, -127, P4 ;  /* 0xc2fe00001111a808 */ /* 0x000fe20002000000 */
[----:B------:R-:W1:Y:S01]  /*73d0*/  F2I.S16.TRUNC.NTZ R20, R28 ;  /* 0x0000001c00147305 */ /* 0x000e62000020e900 */
[C---:B------:R-:W-:Y:S01]  /*73e0*/  FSETP.NAN.AND P2, PT, R38.reuse, R38, PT ;  /* 0x000000262600720b */ /* 0x040fe20003f48000 */
[----:B------:R-:W2:Y:S03]  /*73f0*/  LDS R0, [R8] ;  /* 0x0000000008007984 */ /* 0x000ea60000000800 */
[----:B------:R-:W-:-:S03]  /*7400*/  @!P3 FSEL R38, R38, -127, P2 ;  /* 0xc2fe00002626b808 */ /* 0x000fc60001000000 */
[----:B------:R-:W3:Y:S01]  /*7410*/  F2I.S16.TRUNC.NTZ R22, R11 ;  /* 0x0000000b00167305 */ /* 0x000ee2000020e900 */
[----:B------:R-:W-:Y:S02]  /*7420*/  FSETP.GEU.AND P3, PT, R28, 127, PT ;  /* 0x42fe00001c00780b */ /* 0x000fe40003f6e000 */
[----:B------:R-:W-:Y:S02]  /*7430*/  FSETP.NAN.AND P2, PT, R10, R10, PT ;  /* 0x0000000a0a00720b */ /* 0x000fe40003f48000 */
[----:B0-----:R-:W-:-:S03]  /*7440*/  LOP3.LUT R23, R9, 0xffff, RZ, 0xc0, !PT ;  /* 0x0000ffff09177812 */ /* 0x001fc600078ec0ff */
[----:B------:R-:W0:Y:S01]  /*7450*/  F2I.S16.TRUNC.NTZ R21, R29 ;  /* 0x0000001d00157305 */ /* 0x000e22000020e900 */
[----:B------:R-:W-:Y:S02]  /*7460*/  FSETP.GEU.AND P4, PT, R11, 127, PT ;  /* 0x42fe00000b00780b */ /* 0x000fe40003f8e000 */
[----:B------:R-:W-:Y:S02]  /*7470*/  @P6 SEL R23, R23, 0x7f, P2 ;  /* 0x0000007f17176807 */ /* 0x000fe40001000000 */
[----:B------:R-:W-:-:S03]  /*7480*/  FSETP.NAN.AND P5, PT, R28, R28, PT ;  /* 0x0000001c1c00720b */ /* 0x000fc60003fa8000 */
[----:B------:R-:W4:Y:S01]  /*7490*/  F2I.S16.TRUNC.NTZ R40, R13 ;  /* 0x0000000d00287305 */ /* 0x000f22000020e900 */
[----:B-1----:R-:W-:Y:S02]  /*74a0*/  LOP3.LUT R20, R20, 0xffff, RZ, 0xc0, !PT ;  /* 0x0000ffff14147812 */ /* 0x002fe400078ec0ff */
[----:B------:R-:W-:Y:S02]  /*74b0*/  FSETP.GEU.AND P2, PT, R29, 127, PT ;  /* 0x42fe00001d00780b */ /* 0x000fe40003f4e000 */
[----:B------:R-:W-:-:S03]  /*74c0*/  @P3 SEL R20, R20, 0x7f, P5 ;  /* 0x0000007f14143807 */ /* 0x000fc60002800000 */
[----:B------:R-:W1:Y:S01]  /*74d0*/  F2I.S16.TRUNC.NTZ R41, R30 ;  /* 0x0000001e00297305 */ /* 0x000e62000020e900 */
[----:B------:R-:W-:Y:S02]  /*74e0*/  FSETP.NAN.AND P6, PT, R11, R11, PT ;  /* 0x0000000b0b00720b */ /* 0x000fe40003fc8000 */
[----:B---3--:R-:W-:Y:S02]  /*74f0*/  LOP3.LUT R22, R22, 0xffff, RZ, 0xc0, !PT ;  /* 0x0000ffff16167812 */ /* 0x008fe400078ec0ff */
[----:B------:R-:W-:-:S03]  /*7500*/  FSETP.GEU.AND P3, PT, R13, 127, PT ;  /* 0x42fe00000d00780b */ /* 0x000fc60003f6e000 */
[----:B------:R-:W3:Y:S01]  /*7510*/  F2I.S16.TRUNC.NTZ R43, R14 ;  /* 0x0000000e002b7305 */ /* 0x000ee2000020e900 */
[----:B------:R-:W-:Y:S02]  /*7520*/  FSETP.NAN.AND P5, PT, R29, R29, PT ;  /* 0x0000001d1d00720b */ /* 0x000fe40003fa8000 */
[----:B------:R-:W-:Y:S02]  /*7530*/  @P4 SEL R22, R22, 0x7f, P6 ;  /* 0x0000007f16164807 */ /* 0x000fe40003000000 */
[----:B0-----:R-:W-:Y:S02]  /*7540*/  LOP3.LUT R21, R21, 0xffff, RZ, 0xc0, !PT ;  /* 0x0000ffff15157812 */ /* 0x001fe400078ec0ff */
[----:B------:R-:W-:Y:S01]  /*7550*/  FSETP.GEU.AND P4, PT, R30, 127, PT ;  /* 0x42fe00001e00780b */ /* 0x000fe20003f8e000 */
[----:B------:R-:W0:Y:S01]  /*7560*/  F2I.S16.TRUNC.NTZ R42, R31 ;  /* 0x0000001f002a7305 */ /* 0x000e22000020e900 */
[----:B------:R-:W-:Y:S02]  /*7570*/  @P2 SEL R21, R21, 0x7f, P5 ;  /* 0x0000007f15152807 */ /* 0x000fe40002800000 */
[----:B------:R-:W-:-:S02]  /*7580*/  FSETP.NAN.AND P6, PT, R13, R13, PT ;  /* 0x0000000d0d00720b */ /* 0x000fc40003fc8000 */
[----:B----4-:R-:W-:Y:S02]  /*7590*/  LOP3.LUT R40, R40, 0xffff, RZ, 0xc0, !PT ;  /* 0x0000ffff28287812 */ /* 0x010fe400078ec0ff */
[----:B------:R-:W-:Y:S01]  /*75a0*/  FSETP.GEU.AND P2, PT, R14, 127, PT ;  /* 0x42fe00000e00780b */ /* 0x000fe20003f4e000 */
[----:B------:R-:W4:Y:S01]  /*75b0*/  F2I.S16.TRUNC.NTZ R44, R15 ;  /* 0x0000000f002c7305 */ /* 0x000f22000020e900 */
[----:B------:R-:W-:Y:S02]  /*75c0*/  @P3 SEL R40, R40, 0x7f, P6 ;  /* 0x0000007f28283807 */ /* 0x000fe40003000000 */
[----:B------:R-:W-:Y:S02]  /*75d0*/  PRMT R2, R32, 0x7632, R2 ;  /* 0x0000763220027816 */ /* 0x000fe40000000002 */
[----:B------:R-:W-:Y:S02]  /*75e0*/  FSETP.NAN.AND P5, PT, R30, R30, PT ;  /* 0x0000001e1e00720b */ /* 0x000fe40003fa8000 */
[----:B-1----:R-:W-:-:S02]  /*75f0*/  LOP3.LUT R41, R41, 0xffff, RZ, 0xc0, !PT ;  /* 0x0000ffff29297812 */ /* 0x002fc400078ec0ff */
[----:B------:R-:W-:Y:S01]  /*7600*/  FSETP.GEU.AND P3, PT, R31, 127, PT ;  /* 0x42fe00001f00780b */ /* 0x000fe20003f6e000 */
[----:B------:R-:W1:Y:S01]  /*7610*/  F2I.S16.TRUNC.NTZ R45, R36 ;  /* 0x00000024002d7305 */ /* 0x000e62000020e900 */
[----:B------:R-:W-:Y:S01]  /*7620*/  FSETP.NAN.AND P6, PT, R14, R14, PT ;  /* 0x0000000e0e00720b */ /* 0x000fe20003fc8000 */
[----:B------:R-:W-:Y:S01]  /*7630*/  IMAD.U32 R3, R2, 0x10000, RZ ;  /* 0x0001000002037824 */ /* 0x000fe200078e00ff */
[----:B------:R-:W-:Y:S02]  /*7640*/  @P4 SEL R41, R41, 0x7f, P5 ;  /* 0x0000007f29294807 */ /* 0x000fe40002800000 */
[----:B---3--:R-:W-:Y:S02]  /*7650*/  LOP3.LUT R43, R43, 0xffff, RZ, 0xc0, !PT ;  /* 0x0000ffff2b2b7812 */ /* 0x008fe400078ec0ff */
[----:B------:R-:W-:Y:S01]  /*7660*/  FSETP.GEU.AND P4, PT, R15, 127, PT ;  /* 0x42fe00000f00780b */ /* 0x000fe20003f8e000 */
[----:B------:R-:W3:Y:S01]  /*7670*/  F2I.S16.TRUNC.NTZ R47, R16 ;  /* 0x00000010002f7305 */ /* 0x000ee2000020e900 */
[----:B------:R-:W-:Y:S01]  /*7680*/  @P2 SEL R43, R43, 0x7f, P6 ;  /* 0x0000007f2b2b2807 */ /* 0x000fe20003000000 */
[----:B--2---:R-:W-:Y:S01]  /*7690*/  FMUL R8, R3, R0 ;  /* 0x0000000003087220 */ /* 0x004fe20000400000 */
[----:B------:R-:W-:-:S02]  /*76a0*/  FSETP.NAN.AND P5, PT, R31, R31, PT ;  /* 0x0000001f1f00720b */ /* 0x000fc40003fa8000 */
[----:B0-----:R-:W-:Y:S02]  /*76b0*/  LOP3.LUT R42, R42, 0xffff, RZ, 0xc0, !PT ;  /* 0x0000ffff2a2a7812 */ /* 0x001fe400078ec0ff */
[----:B------:R-:W-:Y:S02]  /*76c0*/  FSETP.GEU.AND P2, PT, R36, 127, PT ;  /* 0x42fe00002400780b */ /* 0x000fe40003f4e000 */
[----:B------:R-:W-:Y:S01]  /*76d0*/  PRMT R3, R34, 0x7632, R3 ;  /* 0x0000763222037816 */ /* 0x000fe20000000003 */
[----:B------:R-:W0:Y:S01]  /*76e0*/  F2I.S16.TRUNC.NTZ R46, R37 ;  /* 0x00000025002e7305 */ /* 0x000e22000020e900 */
[----:B------:R-:W-:Y:S01]  /*76f0*/  @P3 SEL R42, R42, 0x7f, P5 ;  /* 0x0000007f2a2a3807 */ /* 0x000fe20002800000 */
[----:B------:R-:W-:Y:S01]  /*7700*/  IMAD.U32 R5, R32, 0x10000, RZ ;  /* 0x0001000020057824 */ /* 0x000fe200078e00ff */
[----:B------:R-:W-:Y:S01]  /*7710*/  FSETP.NAN.AND P6, PT, R15, R15, PT ;  /* 0x0000000f0f00720b */ /* 0x000fe20003fc8000 */
[----:B------:R-:W-:Y:S01]  /*7720*/  IMAD.U32 R3, R3, 0x10000, RZ ;  /* 0x0001000003037824 */ /* 0x000fe200078e00ff */
[----:B----4-:R-:W-:-:S02]  /*7730*/  LOP3.LUT R44, R44, 0xffff, RZ, 0xc0, !PT ;  /* 0x0000ffff2c2c7812 */ /* 0x010fc400078ec0ff */
[----:B------:R-:W-:Y:S01]  /*7740*/  FSETP.GEU.AND P3, PT, R16, 127, PT ;  /* 0x42fe00001000780b */ /* 0x000fe20003f6e000 */
[----:B------:R-:W2:Y:S01]  /*7750*/  F2I.S16.TRUNC.NTZ R50, R19 ;  /* 0x0000001300327305 */ /* 0x000ea2000020e900 */
[----:B------:R-:W-:Y:S01]  /*7760*/  PRMT R2, R33, 0x7632, R2 ;  /* 0x0000763221027816 */ /* 0x000fe20000000002 */
[----:B------:R-:W-:Y:S01]  /*7770*/  FMUL R6, R5, R0 ;  /* 0x0000000005067220 */ /* 0x000fe20000400000 */
[----:B------:R-:W-:Y:S01]  /*7780*/  FSETP.NAN.AND P5, PT, R36, R36, PT ;  /* 0x000000242400720b */ /* 0x000fe20003fa8000 */
[----:B------:R-:W-:Y:S01]  /*7790*/  FMUL R3, R3, R0 ;  /* 0x0000000003037220 */ /* 0x000fe20000400000 */
[----:B------:R-:W-:Y:S02]  /*77a0*/  @P4 SEL R44, R44, 0x7f, P6 ;  /* 0x0000007f2c2c4807 */ /* 0x000fe40003000000 */
[----:B-1----:R-:W-:Y:S01]  /*77b0*/  LOP3.LUT R45, R45, 0xffff, RZ, 0xc0, !PT ;  /* 0x0000ffff2d2d7812 */ /* 0x002fe200078ec0ff */
[----:B------:R-:W1:Y:S01]  /*77c0*/  FRND R8, R8 ;  /* 0x0000000800087307 */ /* 0x000e620000201000 */
[----:B------:R-:W-:Y:S01]  /*77d0*/  PRMT R4, R35, 0x7632, R4 ;  /* 0x0000763223047816 */ /* 0x000fe20000000004 */
[----:B------:R-:W-:Y:S01]  /*77e0*/  IMAD.U32 R5, R2, 0x10000, RZ ;  /* 0x0001000002057824 */ /* 0x000fe200078e00ff */
[----:B------:R-:W-:-:S02]  /*77f0*/  FSETP.GEU.AND P4, PT, R37, 127, PT ;  /* 0x42fe00002500780b */ /* 0x000fc40003f8e000 */
[----:B------:R-:W-:-:S03]  /*7800*/  @P2 SEL R45, R45, 0x7f, P5 ;  /* 0x0000007f2d2d2807 */ /* 0x000fc60002800000 */
[----:B------:R-:W4:Y:S01]  /*7810*/  F2I.S16.TRUNC.NTZ R51, R39 ;  /* 0x0000002700337305 */ /* 0x000f22000020e900 */
[----:B------:R-:W-:Y:S01]  /*7820*/  FSETP.NAN.AND P6, PT, R16, R16, PT ;  /* 0x000000101000720b */ /* 0x000fe20003fc8000 */
[-C--:B------:R-:W-:Y:S01]  /*7830*/  FMUL R5, R5, R0.reuse ;  /* 0x0000000005057220 */ /* 0x080fe20000400000 */
[----:B---3--:R-:W-:Y:S02]  /*7840*/  LOP3.LUT R47, R47, 0xffff, RZ, 0xc0, !PT ;  /* 0x0000ffff2f2f7812 */ /* 0x008fe400078ec0ff */
[----:B------:R-:W-:Y:S01]  /*7850*/  FSETP.GEU.AND P2, PT, R19, 127, PT ;  /* 0x42fe00001300780b */ /* 0x000fe20003f4e000 */
[----:B------:R-:W-:Y:S01]  /*7860*/  IMAD.U32 R33, R33, 0x10000, RZ ;  /* 0x0001000021217824 */ /* 0x000fe200078e00ff */
[----:B-----5:R-:W-:Y:S01]  /*7870*/  PRMT R2, R24, 0x7632, R2 ;  /* 0x0000763218027816 */ /* 0x020fe20000000002 */
[----:B------:R3:W-:Y:S01]  /*7880*/  FRND R10, R3 ;  /* 0x00000003000a7307 */ /* 0x0007e20000201000 */
[----:B------:R-:W-:Y:S01]  /*7890*/  @P3 SEL R47, R47, 0x7f, P6 ;  /* 0x0000007f2f2f3807 */ /* 0x000fe20003000000 */
[----:B------:R-:W-:Y:S01]  /*78a0*/  FMUL R33, R33, R0 ;  /* 0x0000000021217220 */ /* 0x000fe20000400000 */
[----:B------:R-:W-:-:S02]  /*78b0*/  FSETP.NAN.AND P5, PT, R37, R37, PT ;  /* 0x000000252500720b */ /* 0x000fc40003fa8000 */
[----:B0-----:R-:W-:Y:S01]  /*78c0*/  LOP3.LUT R46, R46, 0xffff, RZ, 0xc0, !PT ;  /* 0x0000ffff2e2e7812 */ /* 0x001fe200078ec0ff */
[----:B---3--:R-:W-:Y:S02]  /*78d0*/  IMAD.U32 R3, R4, 0x10000, RZ ;  /* 0x0001000004037824 */ /* 0x008fe400078e00ff */
[----:B------:R0:W-:Y:S01]  /*78e0*/  FRND R9, R5 ;  /* 0x0000000500097307 */ /* 0x0001e20000201000 */
[----:B------:R-:W-:Y:S01]  /*78f0*/  FSETP.GEU.AND P3, PT, R39, 127, PT ;  /* 0x42fe00002700780b */ /* 0x000fe20003f6e000 */
[----:B------:R-:W-:Y:S01]  /*7900*/  FMUL R4, R3, R0 ;  /* 0x0000000003047220 */ /* 0x000fe20000400000 */
[----:B------:R-:W-:Y:S01]  /*7910*/  IMAD.U32 R3, R24, 0x10000, RZ ;  /* 0x0001000018037824 */ /* 0x000fe200078e00ff */
[----:B------:R-:W-:-:S04]  /*7920*/  FSETP.NAN.AND P6, PT, R19, R19, PT ;  /* 0x000000131300720b */ /* 0x000fc80003fc8000 */
[----:B------:R-:W3:Y:S01]  /*7930*/  F2I.S16.TRUNC.NTZ R48, R17 ;  /* 0x0000001100307305 */ /* 0x000ee2000020e900 */
[----:B0-----:R-:W-:Y:S01]  /*7940*/  IMAD.U32 R5, R2, 0x10000, RZ ;  /* 0x0001000002057824 */ /* 0x001fe200078e00ff */
[----:B------:R-:W-:Y:S02]  /*7950*/  @P4 SEL R46, R46, 0x7f, P5 ;  /* 0x0000007f2e2e4807 */ /* 0x000fe40002800000 */
[----:B--2---:R-:W-:Y:S01]  /*7960*/  LOP3.LUT R50, R50, 0xffff, RZ, 0xc0, !PT ;  /* 0x0000ffff32327812 */ /* 0x004fe200078ec0ff */
[----:B------:R-:W-:Y:S01]  /*7970*/  FMUL R5, R5, R0 ;  /* 0x0000000005057220 */ /* 0x000fe20000400000 */
[----:B-1----:R-:W-:Y:S02]  /*7980*/  FSETP.GT.AND P4, PT, R8, -127, PT ;  /* 0xc2fe00000800780b */ /* 0x002fe40003f84000 */
[----:B------:R-:W0:Y:S01]  /*7990*/  FRND R6, R6 ;  /* 0x0000000600067307 */ /* 0x000e220000201000 */
[----:B------:R-:W-:Y:S02]  /*79a0*/  PRMT R2, R26, 0x7632, R2 ;  /* 0x000076321a027816 */ /* 0x000fe40000000002 */
[----:B------:R-:W-:-:S05]  /*79b0*/  @P2 SEL R50, R50, 0x7f, P6 ;  /* 0x0000007f32322807 */ /* 0x000fca0003000000 */
[----:B------:R1:W-:Y:S01]  /*79c0*/  FRND R11, R4 ;  /* 0x00000004000b7307 */ /* 0x0003e20000201000 */
[----:B------:R-:W-:Y:S02]  /*79d0*/  FSETP.NAN.AND P5, PT, R39, R39, PT ;  /* 0x000000272700720b */ /* 0x000fe40003fa8000 */
[----:B----4-:R-:W-:Y:S02]  /*79e0*/  LOP3.LUT R51, R51, 0xffff, RZ, 0xc0, !PT ;  /* 0x0000ffff33337812 */ /* 0x010fe400078ec0ff */
[----:B------:R-:W-:Y:S01]  /*79f0*/  FSETP.GEU.AND P2, PT, R17, 127, PT ;  /* 0x42fe00001100780b */ /* 0x000fe20003f4e000 */
[----:B-1----:R-:W-:Y:S01]  /*7a00*/  FMUL R4, R3, R0 ;  /* 0x0000000003047220 */ /* 0x002fe20000400000 */
[----:B------:R-:W-:Y:S01]  /*7a10*/  IMAD.U32 R3, R25, 0x10000, RZ ;  /* 0x0001000019037824 */ /* 0x000fe200078e00ff */
[----:B------:R-:W1:Y:S01]  /*7a20*/  F2I.S16.TRUNC.NTZ R49, R38 ;  /* 0x0000002600317305 */ /* 0x000e62000020e900 */
[----:B------:R-:W-:-:S07]  /*7a30*/  @P3 SEL R51, R51, 0x7f, P5 ;  /* 0x0000007f33333807 */ /* 0x000fce0002800000 */
[----:B------:R-:W2:Y:S01]  /*7a40*/  FRND R33, R33 ;  /* 0x0000002100217307 */ /* 0x000ea20000201000 */
[----:B------:R-:W-:Y:S02]  /*7a50*/  FSETP.NAN.AND P5, PT, R8, R8, PT ;  /* 0x000000080800720b */ /* 0x000fe40003fa8000 */
[----:B------:R-:W-:-:S05]  /*7a60*/  FSETP.GEU.AND P3, PT, R38, 127, PT ;  /* 0x42fe00002600780b */ /* 0x000fca0003f6e000 */
[----:B------:R4:W-:Y:S01]  /*7a70*/  FRND R14, R5 ;  /* 0x00000005000e7307 */ /* 0x0009e20000201000 */
[----:B------:R-:W-:Y:S01]  /*7a80*/  FSETP.NAN.AND P6, PT, R17, R17, PT ;  /* 0x000000111100720b */ /* 0x000fe20003fc8000 */
[----:B----4-:R-:W-:Y:S01]  /*7a90*/  FMUL R5, R3, R0 ;  /* 0x0000000003057220 */ /* 0x010fe20000400000 */
[----:B------:R-:W-:Y:S01]  /*7aa0*/  IMAD.U32 R3, R2, 0x10000, RZ ;  /* 0x0001000002037824 */ /* 0x000fe200078e00ff */
[----:B------:R-:W-:-:S04]  /*7ab0*/  PRMT R2, R27, 0x7632, R2 ;  /* 0x000076321b027816 */ /* 0x000fc80000000002 */
[----:B------:R4:W-:Y:S01]  /*7ac0*/  FRND R15, R5 ;  /* 0x00000005000f7307 */ /* 0x0009e20000201000 */
[----:B------:R-:W-:Y:S02]  /*7ad0*/  @!P4 FSEL R8, R8, -127, P5 ;  /* 0xc2fe00000808c808 */ /* 0x000fe40002800000 */
[----:B---3--:R-:W-:Y:S02]  /*7ae0*/  LOP3.LUT R48, R48, 0xffff, RZ, 0xc0, !PT ;  /* 0x0000ffff30307812 */ /* 0x008fe400078ec0ff */
[----:B0-----:R-:W-:Y:S01]  /*7af0*/  FSETP.GT.AND P4, PT, R6, -127, PT ;  /* 0xc2fe00000600780b */ /* 0x001fe20003f84000 */
[----:B----4-:R-:W-:Y:S01]  /*7b00*/  FMUL R5, R3, R0 ;  /* 0x0000000003057220 */ /* 0x010fe20000400000 */
[----:B------:R-:W-:Y:S01]  /*7b10*/  IMAD.U32 R3, R26, 0x10000, RZ ;  /* 0x000100001a037824 */ /* 0x000fe200078e00ff */
[----:B------:R0:W-:Y:S01]  /*7b20*/  FRND R13, R4 ;  /* 0x00000004000d7307 */ /* 0x0001e20000201000 */
[----:B------:R-:W-:Y:S01]  /*7b30*/  IMAD.U32 R7, R34, 0x10000, RZ ;  /* 0x0001000022077824 */ /* 0x000fe200078e00ff */
[----:B------:R-:W-:-:S02]  /*7b40*/  @P2 SEL R48, R48, 0x7f, P6 ;  /* 0x0000007f30302807 */ /* 0x000fc40003000000 */
[----:B------:R-:W-:Y:S02]  /*7b50*/  FSETP.NAN.AND P5, PT, R38, R38, PT ;  /* 0x000000262600720b */ /* 0x000fe40003fa8000 */
[----:B-1----:R-:W-:Y:S01]  /*7b60*/  LOP3.LUT R49, R49, 0xffff, RZ, 0xc0, !PT ;  /* 0x0000ffff31317812 */ /* 0x002fe200078ec0ff */
[-C--:B0-----:R-:W-:Y:S01]  /*7b70*/  FMUL R4, R3, R0.reuse ;  /* 0x0000000003047220 */ /* 0x081fe20000400000 */
[----:B------:R-:W-:Y:S01]  /*7b80*/  IMAD.U32 R3, R2, 0x10000, RZ ;  /* 0x0001000002037824 */ /* 0x000fe200078e00ff */
[----:B--2---:R-:W-:Y:S01]  /*7b90*/  FSETP.GT.AND P2, PT, R33, -127, PT ;  /* 0xc2fe00002100780b */ /* 0x004fe20003f44000 */
[----:B------:R-:W0:Y:S01]  /*7ba0*/  F2I.S16.TRUNC.NTZ R2, R8 ;  /* 0x0000000800027305 */ /* 0x000e22000020e900 */
[----:B------:R-:W-:Y:S01]  /*7bb0*/  FMUL R7, R7, R0 ;  /* 0x0000000007077220 */ /* 0x000fe20000400000 */
[----:B------:R-:W-:Y:S02]  /*7bc0*/  @P3 SEL R49, R49, 0x7f, P5 ;  /* 0x0000007f31313807 */ /* 0x000fe40002800000 */
[----:B------:R-:W-:-:S02]  /*7bd0*/  FSETP.NAN.AND P5, PT, R6, R6, PT ;  /* 0x000000060600720b */ /* 0x000fc40003fa8000 */
[----:B------:R-:W-:Y:S01]  /*7be0*/  FSETP.GEU.AND P3, PT, R8, 127, PT ;  /* 0x42fe00000800780b */ /* 0x000fe20003f6e000 */
[----:B------:R-:W-:Y:S01]  /*7bf0*/  IMAD.U32 R35, R35, 0x10000, RZ ;  /* 0x0001000023237824 */ /* 0x000fe200078e00ff */
[----:B------:R-:W1:Y:S01]  /*7c00*/  FRND R7, R7 ;  /* 0x0000000700077307 */ /* 0x000e620000201000 */
[----:B------:R-:W-:Y:S02]  /*7c10*/  FSETP.NAN.AND P6, PT, R33, R33, PT ;  /* 0x000000212100720b */ /* 0x000fe40003fc8000 */
[----:B------:R-:W-:Y:S01]  /*7c20*/  @!P4 FSEL R6, R6, -127, P5 ;  /* 0xc2fe00000606c808 */ /* 0x000fe20002800000 */
[----:B------:R-:W-:Y:S01]  /*7c30*/  FMUL R35, R35, R0 ;  /* 0x0000000023237220 */ /* 0x000fe20000400000 */
[----:B------:R-:W-:Y:S02]  /*7c40*/  FSETP.GT.AND P5, PT, R9, -127, PT ;  /* 0xc2fe00000900780b */ /* 0x000fe40003fa4000 */
[----:B------:R-:W-:Y:S02]  /*7c50*/  FSETP.NAN.AND P4, PT, R8, R8, PT ;  /* 0x000000080800720b */ /* 0x000fe40003f88000 */
[----:B------:R-:W-:Y:S01]  /*7c60*/  @!P2 FSEL R33, R33, -127, P6 ;  /* 0xc2fe00002121a808 */ /* 0x000fe20003000000 */
[----:B------:R-:W2:Y:S01]  /*7c70*/  F2I.S16.TRUNC.NTZ R8, R6 ;  /* 0x0000000600087305 */ /* 0x000ea2000020e900 */
[----:B------:R-:W-:-:S02]  /*7c80*/  FSETP.GT.AND P2, PT, R10, -127, PT ;  /* 0xc2fe00000a00780b */ /* 0x000fc40003f44000 */
[----:B0-----:R-:W-:Y:S02]  /*7c90*/  LOP3.LUT R19, R2, 0xffff, RZ, 0xc0, !PT ;  /* 0x0000ffff02137812 */ /* 0x001fe400078ec0ff */
[----:B------:R-:W-:Y:S02]  /*7ca0*/  FSETP.NAN.AND P6, PT, R9, R9, PT ;  /* 0x000000090900720b */ /* 0x000fe40003fc8000 */
[----:B------:R-:W-:Y:S01]  /*7cb0*/  @P3 SEL R19, R19, 0x7f, P4 ;  /* 0x0000007f13133807 */ /* 0x000fe20002000000 */
[----:B------:R-:W0:Y:S01]  /*7cc0*/  FRND R35, R35 ;  /* 0x0000002300237307 */ /* 0x000e220000201000 */
[----:B------:R-:W-:Y:S02]  /*7cd0*/  FSETP.GEU.AND P3, PT, R6, 127, PT ;  /* 0x42fe00000600780b */ /* 0x000fe40003f6e000 */
[----:B------:R-:W-:Y:S02]  /*7ce0*/  FSETP.NAN.AND P4, PT, R10, R10, PT ;  /* 0x0000000a0a00720b */ /* 0x000fe40003f88000 */
[----:B------:R-:W-:-:S03]  /*7cf0*/  @!P5 FSEL R9, R9, -127, P6 ;  /* 0xc2fe00000909d808 */ /* 0x000fc60003000000 */
[----:B------:R-:W3:Y:S01]  /*7d00*/  F2I.S16.TRUNC.NTZ R16, R33 ;  /* 0x0000002100107305 */ /* 0x000ee2000020e900 */
[----:B-1----:R-:W-:Y:S02]  /*7d10*/  FSETP.GT.AND P5, PT, R7, -127, PT ;  /* 0xc2fe00000700780b */ /* 0x002fe40003fa4000 */
[----:B------:R-:W-:Y:S02]  /*7d20*/  @!P2 FSEL R10, R10, -127, P4 ;  /* 0xc2fe00000a0aa808 */ /* 0x000fe40002000000 */
[----:B------:R-:W-:Y:S02]  /*7d30*/  FSETP.GEU.AND P2, PT, R33, 127, PT ;  /* 0x42fe00002100780b */ /* 0x000fe40003f4e000 */
[----:B------:R-:W-:Y:S02]  /*7d40*/  FSETP.NAN.AND P6, PT, R6, R6, PT ;  /* 0x000000060600720b */ /* 0x000fe40003fc8000 */
[----:B--2---:R-:W-:Y:S01]  /*7d50*/  LOP3.LUT R8, R8, 0xffff, RZ, 0xc0, !PT ;  /* 0x0000ffff08087812 */ /* 0x004fe200078ec0ff */
[----:B------:R-:W1:Y:S01]  /*7d60*/  F2I.S16.TRUNC.NTZ R2, R9 ;  /* 0x0000000900027305 */ /* 0x000e62000020e900 */
[----:B------:R-:W-:-:S02]  /*7d70*/  FSETP.NAN.AND P4, PT, R7, R7, PT ;  /* 0x000000070700720b */ /* 0x000fc40003f88000 */
[----:B------:R-:W-:Y:S02]  /*7d80*/  @P3 SEL R8, R8, 0x7f, P6 ;  /* 0x0000007f08083807 */ /* 0x000fe40003000000 */
[----:B0-----:R-:W-:Y:S02]  /*7d90*/  FSETP.GT.AND P3, PT, R35, -127, PT ;  /* 0xc2fe00002300780b */ /* 0x001fe40003f64000 */
[----:B------:R-:W-:Y:S02]  /*7da0*/  FSETP.NAN.AND P6, PT, R33, R33, PT ;  /* 0x000000212100720b */ /* 0x000fe40003fc8000 */
[----:B---3--:R-:W-:Y:S02]  /*7db0*/  LOP3.LUT R17, R16, 0xffff, RZ, 0xc0, !PT ;  /* 0x0000ffff10117812 */ /* 0x008fe400078ec0ff */
[----:B------:R-:W-:Y:S02]  /*7dc0*/  @!P5 FSEL R7, R7, -127, P4 ;  /* 0xc2fe00000707d808 */ /* 0x000fe40002000000 */
[----:B------:R-:W-:Y:S01]  /*7dd0*/  FSETP.GEU.AND P4, PT, R9, 127, PT ;  /* 0x42fe00000900780b */ /* 0x000fe20003f8e000 */
[----:B------:R-:W0:Y:S01]  /*7de0*/  F2I.S16.TRUNC.NTZ R6, R10 ;  /* 0x0000000a00067305 */ /* 0x000e22000020e900 */
[----:B------:R-:W-:-:S02]  /*7df0*/  @P2 SEL R17, R17, 0x7f, P6 ;  /* 0x0000007f11112807 */ /* 0x000fc40003000000 */
[----:B------:R-:W-:Y:S02]  /*7e00*/  FSETP.GT.AND P2, PT, R11, -127, PT ;  /* 0xc2fe00000b00780b */ /* 0x000fe40003f44000 */
[----:B------:R-:W-:-:S03]  /*7e10*/  FSETP.NAN.AND P6, PT, R35, R35, PT ;  /* 0x000000232300720b */ /* 0x000fc60003fc8000 */
[----:B------:R0:W2:Y:S01]  /*7e20*/  F2I.S16.TRUNC.NTZ R16, R7 ;  /* 0x0000000700107305 */ /* 0x0000a2000020e900 */
[----:B------:R-:W-:Y:S02]  /*7e30*/  @!P3 FSEL R35, R35, -127, P6 ;  /* 0xc2fe00002323b808 */ /* 0x000fe40003000000 */
[----:B------:R-:W-:Y:S02]  /*7e40*/  FSETP.NAN.AND P5, PT, R9, R9, PT ;  /* 0x000000090900720b */ /* 0x000fe40003fa8000 */
[----:B-1----:R-:W-:Y:S02]  /*7e50*/  LOP3.LUT R2, R2, 0xffff, RZ, 0xc0, !PT ;  /* 0x0000ffff02027812 */ /* 0x002fe400078ec0ff */
[----:B------:R-:W-:Y:S01]  /*7e60*/  FSETP.GEU.AND P3, PT, R10, 127, PT ;  /* 0x42fe00000a00780b */ /* 0x000fe20003f6e000 */
[----:B------:R-:W1:Y:S01]  /*7e70*/  F2I.S16.TRUNC.NTZ R9, R35 ;  /* 0x0000002300097305 */ /* 0x000e62000020e900 */
[----:B------:R-:W-:Y:S02]  /*7e80*/  PRMT R25, R25, 0x7632, R25 ;  /* 0x0000763219197816 */ /* 0x000fe40000000019 */
[----:B------:R-:W-:-:S02]  /*7e90*/  FSETP.NAN.AND P6, PT, R11, R11, PT ;  /* 0x0000000b0b00720b */ /* 0x000fc40003fc8000 */
[----:B------:R-:W-:Y:S02]  /*7ea0*/  @P4 SEL R2, R2, 0x7f, P5 ;  /* 0x0000007f02024807 */ /* 0x000fe40002800000 */
[----:B------:R-:W-:Y:S01]  /*7eb0*/  FSETP.GEU.AND P4, PT, R7, 127, PT ;  /* 0x42fe00000700780b */ /* 0x000fe20003f8e000 */
[----:B------:R-:W-:Y:S01]  /*7ec0*/  IMAD.U32 R25, R25, 0x10000, RZ ;  /* 0x0001000019197824 */ /* 0x000fe200078e00ff */
[----:B------:R-:W-:Y:S02]  /*7ed0*/  @!P2 FSEL R11, R11, -127, P6 ;  /* 0xc2fe00000b0ba808 */ /* 0x000fe40003000000 */
[----:B------:R-:W-:Y:S02]  /*7ee0*/  FSETP.NAN.AND P6, PT, R7, R7, PT ;  /* 0x000000070700720b */ /* 0x000fe40003fc8000 */
[----:B------:R-:W-:Y:S02]  /*7ef0*/  FSETP.NAN.AND P5, PT, R10, R10, PT ;  /* 0x0000000a0a00720b */ /* 0x000fe40003fa8000 */
[----:B0-----:R-:W-:-:S02]  /*7f00*/  LOP3.LUT R7, R6, 0xffff, RZ, 0xc0, !PT ;  /* 0x0000ffff06077812 */ /* 0x001fc400078ec0ff */
[----:B------:R-:W-:Y:S01]  /*7f10*/  FSETP.GEU.AND P2, PT, R35, 127, PT ;  /* 0x42fe00002300780b */ /* 0x000fe20003f4e000 */
[----:B------:R-:W-:Y:S01]  /*7f20*/  FMUL R25, R25, R0 ;  /* 0x0000000019197220 */ /* 0x000fe20000400000 */
[----:B------:R-:W-:Y:S02]  /*7f30*/  @P3 SEL R7, R7, 0x7f, P5 ;  /* 0x0000007f07073807 */ /* 0x000fe40002800000 */
[----:B--2---:R-:W-:Y:S02]  /*7f40*/  LOP3.LUT R16, R16, 0xffff, RZ, 0xc0, !PT ;  /* 0x0000ffff10107812 */ /* 0x004fe400078ec0ff */
[----:B------:R-:W-:Y:S01]  /*7f50*/  FSETP.GT.AND P5, PT, R14, -127, PT ;  /* 0xc2fe00000e00780b */ /* 0x000fe20003fa4000 */
[----:B------:R-:W0:Y:S01]  /*7f60*/  F2I.S16.TRUNC.NTZ R6, R11 ;  /* 0x0000000b00067305 */ /* 0x000e22000020e900 */
[----:B------:R-:W-:Y:S02]  /*7f70*/  @P4 SEL R16, R16, 0x7f, P6 ;  /* 0x0000007f10104807 */ /* 0x000fe40003000000 */
[----:B------:R-:W-:-:S02]  /*7f80*/  FSETP.NAN.AND P6, PT, R35, R35, PT ;  /* 0x000000232300720b */ /* 0x000fc40003fc8000 */
[----:B-1----:R-:W-:-:S03]  /*7f90*/  LOP3.LUT R9, R9, 0xffff, RZ, 0xc0, !PT ;  /* 0x0000ffff09097812 */ /* 0x002fc600078ec0ff */
[----:B------:R-:W1:Y:S01]  /*7fa0*/  FRND R25, R25 ;  /* 0x0000001900197307 */ /* 0x000e620000201000 */
[----:B------:R-:W-:Y:S01]  /*7fb0*/  FSETP.GT.AND P3, PT, R13, -127, PT ;  /* 0xc2fe00000d00780b */ /* 0x000fe20003f64000 */
[----:B------:R-:W-:Y:S01]  /*7fc0*/  IMAD.U32 R27, R27, 0x10000, RZ ;  /* 0x000100001b1b7824 */ /* 0x000fe200078e00ff */
[C---:B------:R-:W-:Y:S01]  /*7fd0*/  FSETP.NAN.AND P4, PT, R14.reuse, R14, PT ;  /* 0x0000000e0e00720b */ /* 0x040fe20003f88000 */
[-C--:B------:R-:W-:Y:S01]  /*7fe0*/  FMUL R3, R3, R0.reuse ;  /* 0x0000000003037220 */ /* 0x080fe20000400000 */
[----:B------:R-:W-:Y:S02]  /*7ff0*/  @P2 SEL R9, R9, 0x7f, P6 ;  /* 0x0000007f09092807 */ /* 0x000fe40003000000 */
[----:B------:R-:W-:Y:S01]  /*8000*/  FSETP.GEU.AND P2, PT, R11, 127, PT ;  /* 0x42fe00000b00780b */ /* 0x000fe20003f4e000 */
[----:B------:R-:W-:Y:S01]  /*8010*/  FMUL R27, R27, R0 ;  /* 0x000000001b1b7220 */ /* 0x000fe20000400000 */
[----:B------:R-:W-:Y:S01]  /*8020*/  @!P5 FSEL R14, R14, -127, P4 ;  /* 0xc2fe00000e0ed808 */ /* 0x000fe20002000000 */
[----:B------:R-:W2:Y:S01]  /*8030*/  FRND R3, R3 ;  /* 0x0000000300037307 */ /* 0x000ea20000201000 */
[----:B------:R-:W-:-:S02]  /*8040*/  FSETP.NAN.AND P6, PT, R13, R13, PT ;  /* 0x0000000d0d00720b */ /* 0x000fc40003fc8000 */
[----:B------:R-:W-:Y:S02]  /*8050*/  FSETP.GT.AND P4, PT, R15, -127, PT ;  /* 0xc2fe00000f00780b */ /* 0x000fe40003f84000 */
[----:B------:R-:W-:-:S03]  /*8060*/  FSETP.NAN.AND P5, PT, R11, R11, PT ;  /* 0x0000000b0b00720b */ /* 0x000fc60003fa8000 */
[----:B------:R-:W3:Y:S01]  /*8070*/  F2I.S16.TRUNC.NTZ R0, R14 ;  /* 0x0000000e00007305 */ /* 0x000ee2000020e900 */
[----:B------:R-:W-:Y:S02]  /*8080*/  @!P3 FSEL R13, R13, -127, P6 ;  /* 0xc2fe00000d0db808 */ /* 0x000fe40003000000 */
[----:B0-----:R-:W-:Y:S02]  /*8090*/  LOP3.LUT R6, R6, 0xffff, RZ, 0xc0, !PT ;  /* 0x0000ffff06067812 */ /* 0x001fe400078ec0ff */
[----:B-1----:R-:W-:-:S03]  /*80a0*/  FSETP.GT.AND P3, PT, R25, -127, PT ;  /* 0xc2fe00001900780b */ /* 0x002fc60003f64000 */
[----:B------:R-:W0:Y:S01]  /*80b0*/  FRND R27, R27 ;  /* 0x0000001b001b7307 */ /* 0x000e220000201000 */
[----:B------:R-:W-:Y:S02]  /*80c0*/  @P2 SEL R6, R6, 0x7f, P5 ;  /* 0x0000007f06062807 */ /* 0x000fe40002800000 */
[C---:B------:R-:W-:Y:S02]  /*80d0*/  FSETP.GEU.AND P2, PT, R14.reuse, 127, PT ;  /* 0x42fe00000e00780b */ /* 0x040fe40003f4e000 */
[----:B------:R-:W-:Y:S02]  /*80e0*/  FSETP.NAN.AND P6, PT, R15, R15, PT ;  /* 0x0000000f0f00720b */ /* 0x000fe40003fc8000 */
[----:B------:R-:W-:Y:S01]  /*80f0*/  FSETP.NAN.AND P5, PT, R25, R25, PT ;  /* 0x000000191900720b */ /* 0x000fe20003fa8000 */
[----:B------:R-:W1:Y:S01]  /*8100*/  FRND R5, R5 ;  /* 0x0000000500057307 */ /* 0x000e620000201000 */
[----:B------:R-:W-:Y:S02]  /*8110*/  @!P4 FSEL R15, R15, -127, P6 ;  /* 0xc2fe00000f0fc808 */ /* 0x000fe40003000000 */
[----:B------:R-:W-:-:S02]  /*8120*/  FSETP.NAN.AND P6, PT, R14, R14, PT ;  /* 0x0000000e0e00720b */ /* 0x000fc40003fc8000 */
[----:B--2---:R-:W-:-:S03]  /*8130*/  FSETP.GT.AND P4, PT, R3, -127, PT ;  /* 0xc2fe00000300780b */ /* 0x004fc60003f84000 */
[----:B------:R-:W2:Y:S01]  /*8140*/  F2I.S16.TRUNC.NTZ R10, R13 ;  /* 0x0000000d000a7305 */ /* 0x000ea2000020e900 */
[----:B------:R-:W-:Y:S02]  /*8150*/  @!P3 FSEL R25, R25, -127, P5 ;  /* 0xc2fe00001919b808 */ /* 0x000fe40002800000 */
[----:B---3--:R-:W-:Y:S02]  /*8160*/  LOP3.LUT R14, R0, 0xffff, RZ, 0xc0, !PT ;  /* 0x0000ffff000e7812 */ /* 0x008fe400078ec0ff */
[----:B0-----:R-:W-:Y:S02]  /*8170*/  FSETP.GT.AND P3, PT, R27, -127, PT ;  /* 0xc2fe00001b00780b */ /* 0x001fe40003f64000 */
[----:B------:R-:W-:Y:S01]  /*8180*/  @P2 SEL R14, R14, 0x7f, P6 ;  /* 0x0000007f0e0e2807 */ /* 0x000fe20003000000 */
[----:B------:R-:W0:Y:S01]  /*8190*/  FRND R4, R4 ;  /* 0x0000000400047307 */ /* 0x000e220000201000 */
[----:B------:R-:W-:Y:S02]  /*81a0*/  FSETP.GEU.AND P2, PT, R13, 127, PT ;  /* 0x42fe00000d00780b */ /* 0x000fe40003f4e000 */
[----:B------:R-:W-:-:S02]  /*81b0*/  FSETP.NAN.AND P6, PT, R3, R3, PT ;  /* 0x000000030300720b */ /* 0x000fc40003fc8000 */
[----:B------:R-:W-:-:S03]  /*81c0*/  FSETP.NAN.AND P5, PT, R27, R27, PT ;  /* 0x0000001b1b00720b */ /* 0x000fc60003fa8000 */
[----:B------:R-:W3:Y:S01]  /*81d0*/  F2I.S16.TRUNC.NTZ R11, R15 ;  /* 0x0000000f000b7305 */ /* 0x000ee2000020e900 */
[----:B------:R-:W-:Y:S02]  /*81e0*/  @!P4 FSEL R3, R3, -127, P6 ;  /* 0xc2fe00000303c808 */ /* 0x000fe40003000000 */
[----:B------:R-:W-:Y:S02]  /*81f0*/  FSETP.NAN.AND P6, PT, R13, R13, PT ;  /* 0x0000000d0d00720b */ /* 0x000fe40003fc8000 */
[----:B-1----:R-:W-:Y:S02]  /*8200*/  FSETP.GT.AND P4, PT, R5, -127, PT ;  /* 0xc2fe00000500780b */ /* 0x002fe40003f84000 */
[----:B------:R-:W-:Y:S02]  /*8210*/  @!P3 FSEL R27, R27, -127, P5 ;  /* 0xc2fe00001b1bb808 */ /* 0x000fe40002800000 */
[----:B--2---:R-:W-:Y:S02]  /*8220*/  LOP3.LUT R13, R10, 0xffff, RZ, 0xc0, !PT ;  /* 0x0000ffff0a0d7812 */ /* 0x004fe400078ec0ff */
[----:B------:R-:W-:-:S02]  /*8230*/  FSETP.GEU.AND P3, PT, R15, 127, PT ;  /* 0x42fe00000f00780b */ /* 0x000fc40003f6e000 */
[----:B------:R-:W-:Y:S02]  /*8240*/  @P2 SEL R13, R13, 0x7f, P6 ;  /* 0x0000007f0d0d2807 */ /* 0x000fe40003000000 */
[----:B0-----:R-:W-:Y:S01]  /*8250*/  FSETP.GT.AND P2, PT, R4, -127, PT ;  /* 0xc2fe00000400780b */ /* 0x001fe20003f44000 */
[----:B------:R-:W0:Y:S01]  /*8260*/  F2I.S16.TRUNC.NTZ R0, R25 ;  /* 0x0000001900007305 */ /* 0x000e22000020e900 */
[----:B------:R-:W-:Y:S02]  /*8270*/  FSETP.NAN.AND P6, PT, R5, R5, PT ;  /* 0x000000050500720b */ /* 0x000fe40003fc8000 */
[----:B------:R-:W-:Y:S02]  /*8280*/  FSETP.NAN.AND P5, PT, R15, R15, PT ;  /* 0x0000000f0f00720b */ /* 0x000fe40003fa8000 */
[----:B---3--:R-:W-:-:S03]  /*8290*/  LOP3.LUT R11, R11, 0xffff, RZ, 0xc0, !PT ;  /* 0x0000ffff0b0b7812 */ /* 0x008fc600078ec0ff */
[----:B------:R-:W1:Y:S01]  /*82a0*/  F2I.S16.TRUNC.NTZ R24, R3 ;  /* 0x0000000300187305 */ /* 0x000e62000020e900 */
[----:B------:R-:W-:Y:S02]  /*82b0*/  @!P4 FSEL R5, R5, -127, P6 ;  /* 0xc2fe00000505c808 */ /* 0x000fe40003000000 */
[----:B------:R-:W-:Y:S02]  /*82c0*/  @P3 SEL R11, R11, 0x7f, P5 ;  /* 0x0000007f0b0b3807 */ /* 0x000fe40002800000 */
[C---:B------:R-:W-:Y:S02]  /*82d0*/  FSETP.NAN.AND P6, PT, R4.reuse, R4, PT ;  /* 0x000000040400720b */ /* 0x040fe40003fc8000 */
[----:B------:R-:W-:Y:S02]  /*82e0*/  FSETP.GEU.AND P4, PT, R25, 127, PT ;  /* 0x42fe00001900780b */ /* 0x000fe40003f8e000 */
[----:B------:R-:W-:Y:S01]  /*82f0*/  FSETP.GEU.AND P3, PT, R3, 127, PT ;  /* 0x42fe00000300780b */ /* 0x000fe20003f6e000 */
[----:B------:R-:W2:Y:S01]  /*8300*/  F2I.S16.TRUNC.NTZ R15, R27 ;  /* 0x0000001b000f7305 */ /* 0x000ea2000020e900 */
[----:B------:R-:W-:-:S02]  /*8310*/  @!P2 FSEL R4, R4, -127, P6 ;  /* 0xc2fe00000404a808 */ /* 0x000fc40003000000 */
[----:B------:R-:W-:Y:S02]  /*8320*/  FSETP.NAN.AND P6, PT, R3, R3, PT ;  /* 0x000000030300720b */ /* 0x000fe40003fc8000 */
[----:B------:R-:W-:-:S03]  /*8330*/  FSETP.NAN.AND P5, PT, R25, R25, PT ;  /* 0x000000191900720b */ /* 0x000fc60003fa8000 */
[----:B------:R-:W3:Y:S01]  /*8340*/  F2I.S16.TRUNC.NTZ R10, R5 ;  /* 0x00000005000a7305 */ /* 0x000ee2000020e900 */
[----:B------:R-:W-:Y:S02]  /*8350*/  FSETP.GEU.AND P2, PT, R27, 127, PT ;  /* 0x42fe00001b00780b */ /* 0x000fe40003f4e000 */
[----:B0-----:R-:W-:Y:S02]  /*8360*/  LOP3.LUT R0, R0, 0xffff, RZ, 0xc0, !PT ;  /* 0x0000ffff00007812 */ /* 0x001fe400078ec0ff */
[----:B-1----:R-:W-:-:S03]  /*8370*/  LOP3.LUT R24, R24, 0xffff, RZ, 0xc0, !PT ;  /* 0x0000ffff18187812 */ /* 0x002fc600078ec0ff */
[----:B------:R-:W0:Y:S01]  /*8380*/  F2I.S16.TRUNC.NTZ R3, R4 ;  /* 0x0000000400037305 */ /* 0x000e22000020e900 */
[----:B------:R-:W-:Y:S02]  /*8390*/  @P4 SEL R0, R0, 0x7f, P5 ;  /* 0x0000007f00004807 */ /* 0x000fe40002800000 */
[----:B------:R-:W-:Y:S02]  /*83a0*/  @P3 SEL R24, R24, 0x7f, P6 ;  /* 0x0000007f18183807 */ /* 0x000fe40003000000 */
[----:B------:R-:W-:Y:S02]  /*83b0*/  FSETP.GEU.AND P4, PT, R5, 127, PT ;  /* 0x42fe00000500780b */ /* 0x000fe40003f8e000 */
[----:B------:R-:W-:Y:S02]  /*83c0*/  FSETP.GEU.AND P3, PT, R4, 127, PT ;  /* 0x42fe00000400780b */ /* 0x000fe40003f6e000 */
[----:B------:R-:W-:Y:S02]  /*83d0*/  FSETP.NAN.AND P5, PT, R27, R27, PT ;  /* 0x0000001b1b00720b */ /* 0x000fe40003fa8000 */
[----:B--2---:R-:W-:-:S02]  /*83e0*/  LOP3.LUT R15, R15, 0xffff, RZ, 0xc0, !PT ;  /* 0x0000ffff0f0f7812 */ /* 0x004fc400078ec0ff */
[----:B------:R-:W-:Y:S02]  /*83f0*/  FSETP.NAN.AND P6, PT, R5, R5, PT ;  /* 0x000000050500720b */ /* 0x000fe40003fc8000 */
[----:B------:R-:W-:Y:S02]  /*8400*/  @P2 SEL R15, R15, 0x7f, P5 ;  /* 0x0000007f0f0f2807 */ /* 0x000fe40002800000 */
[----:B------:R-:W-:Y:S02]  /*8410*/  FSETP.NAN.AND P2, PT, R4, R4, PT ;  /* 0x000000040400720b */ /* 0x000fe40003f48000 */
[----:B------:R-:W-:Y:S02]  /*8420*/  PRMT R19, R8, 0x3340, R19 ;  /* 0x0000334008137816 */ /* 0x000fe40000000013 */
[----:B------:R-:W-:Y:S02]  /*8430*/  PRMT R2, R17, 0x3340, R2 ;  /* 0x0000334011027816 */ /* 0x000fe40000000002 */
[----:B---3--:R-:W-:-:S02]  /*8440*/  LOP3.LUT R10, R10, 0xffff, RZ, 0xc0, !PT ;  /* 0x0000ffff0a0a7812 */ /* 0x008fc400078ec0ff */
[----:B0-----:R-:W-:Y:S02]  /*8450*/  LOP3.LUT R3, R3, 0xffff, RZ, 0xc0, !PT ;  /* 0x0000ffff03037812 */ /* 0x001fe400078ec0ff */
[----:B------:R-:W-:Y:S02]  /*8460*/  PRMT R15, R15, 0x3340, R24 ;  /* 0x000033400f0f7816 */ /* 0x000fe40000000018 */
[----:B------:R-:W-:Y:S02]  /*8470*/  PRMT R7, R16, 0x3340, R7 ;  /* 0x0000334010077816 */ /* 0x000fe40000000007 */
[----:B------:R-:W-:Y:S02]  /*8480*/  @P4 SEL R10, R10, 0x7f, P6 ;  /* 0x0000007f0a0a4807 */ /* 0x000fe40003000000 */
[----:B------:R-:W-:Y:S02]  /*8490*/  @P3 SEL R3, R3, 0x7f, P2 ;  /* 0x0000007f03033807 */ /* 0x000fe40001000000 */
[----:B------:R-:W-:-:S02]  /*84a0*/  PRMT R24, R19, 0x5410, R2 ;  /* 0x0000541013187816 */ /* 0x000fc40000000002 */
[----:B------:R-:W-:Y:S02]  /*84b0*/  PRMT R6, R9, 0x3340, R6 ;  /* 0x0000334009067816 */ /* 0x000fe40000000006 */
[----:B------:R-:W-:Y:S02]  /*84c0*/  SHF.R.S32.HI R16, RZ, 0x1f, R12 ;  /* 0x0000001fff107819 */ /* 0x000fe4000001140c */
[----:B------:R-:W-:Y:S02]  /*84d0*/  IADD3 R2, P2, R12, c[0x0][0x1c0], RZ ;  /* 0x000070000c027a10 */ /* 0x000fe40007f5e0ff */
[----:B------:R-:W-:Y:S02]  /*84e0*/  SHF.R.S32.HI R17, RZ, 0x1f, R18 ;  /* 0x0000001fff117819 */ /* 0x000fe40000011412 */
[----:B------:R-:W-:Y:S02]  /*84f0*/  IADD3 R4, P3, R18, c[0x0][0x1c0], RZ ;  /* 0x0000700012047a10 */ /* 0x000fe40007f7e0ff */
[----:B------:R-:W-:-:S02]  /*8500*/  PRMT R10, R3, 0x3340, R10 ;  /* 0x00003340030a7816 */ /* 0x000fc4000000000a */
[----:B------:R-:W-:Y:S02]  /*8510*/  PRMT R25, R7, 0x5410, R6 ;  /* 0x0000541007197816 */ /* 0x000fe40000000006 */
[----:B------:R-:W-:Y:S02]  /*8520*/  IADD3.X R3, R16, c[0x0][0x1c4], RZ, P2, !PT ;  /* 0x0000710010037a10 */ /* 0x000fe400017fe4ff */
[----:B------:R-:W-:Y:S02]  /*8530*/  PRMT R20, R20, 0x3340, R23 ;  /* 0x0000334014147816 */ /* 0x000fe40000000017 */
[----:B------:R-:W-:Y:S02]  /*8540*/  PRMT R21, R22, 0x3340, R21 ;  /* 0x0000334016157816 */ /* 0x000fe40000000015 */
[----:B------:R-:W-:Y:S02]  /*8550*/  IADD3 R6, P2, R12, c[0x0][0x1c8], RZ ;  /* 0x000072000c067a10 */ /* 0x000fe40007f5e0ff */
[----:B------:R-:W-:-:S02]  /*8560*/  IADD3.X R5, R17, c[0x0][0x1c4], RZ, P3, !PT ;  /* 0x0000710011057a10 */ /* 0x000fc40001ffe4ff */
[----:B------:R-:W-:Y:S02]  /*8570*/  PRMT R41, R41, 0x3340, R40 ;  /* 0x0000334029297816 */ /* 0x000fe40000000028 */
[----:B------:R-:W-:Y:S02]  /*8580*/  PRMT R42, R43, 0x3340, R42 ;  /* 0x000033402b2a7816 */ /* 0x000fe4000000002a */
[----:B------:R-:W-:Y:S02]  /*8590*/  PRMT R45, R45, 0x3340, R44 ;  /* 0x000033402d2d7816 */ /* 0x000fe4000000002c */
[----:B------:R-:W-:Y:S02]  /*85a0*/  PRMT R46, R47, 0x3340, R46 ;  /* 0x000033402f2e7816 */ /* 0x000fe4000000002e */
[----:B------:R-:W-:Y:S02]  /*85b0*/  PRMT R50, R51, 0x3340, R50 ;  /* 0x0000334033327816 */ /* 0x000fe40000000032 */
[----:B------:R-:W-:-:S02]  /*85c0*/  PRMT R49, R49, 0x3340, R48 ;  /* 0x0000334031317816 */ /* 0x000fc40000000030 */
[----:B------:R-:W-:Y:S02]  /*85d0*/  IADD3 R8, P3, R18, c[0x0][0x1c8], RZ ;  /* 0x0000720012087a10 */ /* 0x000fe40007f7e0ff */
[----:B------:R-:W-:Y:S02]  /*85e0*/  PRMT R13, R13, 0x3340, R14 ;  /* 0x000033400d0d7816 */ /* 0x000fe4000000000e */
[----:B------:R-:W-:Y:S02]  /*85f0*/  PRMT R0, R11, 0x3340, R0 ;  /* 0x000033400b007816 */ /* 0x000fe40000000000 */
[----:B------:R-:W-:Y:S02]  /*8600*/  PRMT R20, R20, 0x5410, R21 ;  /* 0x0000541014147816 */ /* 0x000fe40000000015 */
[----:B------:R-:W-:Y:S02]  /*8610*/  PRMT R27, R10, 0x5410, R15 ;  /* 0x000054100a1b7816 */ /* 0x000fe4000000000f */
[----:B------:R-:W-:-:S02]  /*8620*/  IADD3.X R7, R16, c[0x0][0x1cc], RZ, P2, !PT ;  /* 0x0000730010077a10 */ /* 0x000fc400017fe4ff */
[----:B------:R-:W-:Y:S02]  /*8630*/  PRMT R21, R41, 0x5410, R42 ;  /* 0x0000541029157816 */ /* 0x000fe4000000002a */
[----:B------:R-:W-:Y:S02]  /*8640*/  PRMT R22, R45, 0x5410, R46 ;  /* 0x000054102d167816 */ /* 0x000fe4000000002e */
[----:B------:R-:W-:Y:S02]  /*8650*/  PRMT R23, R49, 0x5410, R50 ;  /* 0x0000541031177816 */ /* 0x000fe40000000032 */
[C---:B------:R-:W-:Y:S02]  /*8660*/  IADD3 R10, P2, R12.reuse, c[0x0][0x1d0], RZ ;  /* 0x000074000c0a7a10 */ /* 0x040fe40007f5e0ff */
[----:B------:R-:W-:Y:S02]  /*8670*/  IADD3.X R9, R17, c[0x0][0x1cc], RZ, P3, !PT ;  /* 0x0000730011097a10 */ /* 0x000fe40001ffe4ff */
[----:B------:R-:W-:-:S02]  /*8680*/  IADD3 R14, P4, R12, c[0x0][0x1d8], RZ ;  /* 0x000076000c0e7a10 */ /* 0x000fc40007f9e0ff */
[----:B------:R-:W-:Y:S02]  /*8690*/  PRMT R26, R13, 0x5410, R0 ;  /* 0x000054100d1a7816 */ /* 0x000fe40000000000 */
[----:B------:R-:W-:Y:S01]  /*86a0*/  IADD3 R12, P3, R18, c[0x0][0x1d0], RZ ;  /* 0x00007400120c7a10 */ /* 0x000fe20007f7e0ff */
[----:B------:R0:W-:Y:S01]  /*86b0*/  @P1 STG.E.128 [R2.64], R20 ;  /* 0x0000001402001986 */ /* 0x0001e2000c101d04 */
[C---:B------:R-:W-:Y:S02]  /*86c0*/  IADD3.X R11, R16.reuse, c[0x0][0x1d4], RZ, P2, !PT ;  /* 0x00007500100b7a10 */ /* 0x040fe400017fe4ff */
[----:B------:R-:W-:Y:S01]  /*86d0*/  IADD3.X R13, R17, c[0x0][0x1d4], RZ, P3, !PT ;  /* 0x00007500110d7a10 */ /* 0x000fe20001ffe4ff */
[----:B------:R0:W-:Y:S01]  /*86e0*/  @P0 STG.E.128 [R4.64], R24 ;  /* 0x0000001804000986 */ /* 0x0001e2000c101d04 */
[----:B------:R-:W-:-:S03]  /*86f0*/  IADD3.X R15, R16, c[0x0][0x1dc], RZ, P4, !PT ;  /* 0x00007700100f7a10 */ /* 0x000fc600027fe4ff */
[----:B------:R0:W-:Y:S01]  /*8700*/  @P1 STG.E.128 [R6.64], R20 ;  /* 0x0000001406001986 */ /* 0x0001e2000c101d04 */
[----:B------:R-:W-:-:S03]  /*8710*/  IADD3 R18, P2, R18, c[0x0][0x1d8], RZ ;  /* 0x0000760012127a10 */ /* 0x000fc60007f5e0ff */
[----:B------:R0:W-:Y:S04]  /*8720*/  @P0 STG.E.128 [R8.64], R24 ;  /* 0x0000001808000986 */ /* 0x0001e8000c101d04 */
[----:B------:R0:W-:Y:S04]  /*8730*/  @P1 STG.E.128 [R10.64], R20 ;  /* 0x000000140a001986 */ /* 0x0001e8000c101d04 */
[----:B------:R0:W-:Y:S01]  /*8740*/  @P0 STG.E.128 [R12.64], R24 ;  /* 0x000000180c000986 */ /* 0x0001e2000c101d04 */
[----:B------:R-:W-:-:S03]  /*8750*/  IADD3.X R19, R17, c[0x0][0x1dc], RZ, P2, !PT ;  /* 0x0000770011137a10 */ /* 0x000fc600017fe4ff */
[----:B------:R0:W-:Y:S01]  /*8760*/  @P1 STG.E.128 [R14.64], R20 ;  /* 0x000000140e001986 */ /* 0x0001e2000c101d04 */
[----:B------:R-:W-:Y:S05]  /*8770*/  @!P0 EXIT ;  /* 0x000000000000894d */ /* 0x000fea0003800000 */
[----:B------:R-:W-:Y:S01]  /*8780*/  STG.E.128 [R18.64], R24 ;  /* 0x0000001812007986 */ /* 0x000fe2000c101d04 */
[----:B------:R-:W-:Y:S05]  /*8790*/  EXIT ;  /* 0x000000000000794d */ /* 0x000fea0003800000 */
.L_x_0:
[----:B------:R-:W-:-:S00]  /*87a0*/  BRA `(.L_x_0) ;  /* 0xfffffff000007947 */ /* 0x000fc0000383ffff */
[----:B------:R-:W-:-:S00]  /*87b0*/  NOP ;  /* 0x0000000000007918 */ /* 0x000fc00000000000 */
        /* <DEDUP_REMOVED lines=12> */
.L_x_1:


//--------------------- .nv.global.init           --------------------------
	.section	.nv.global.init,"aw",@progbits
.nv.global.init:
	.type		_$_str,@object
	.size		_$_str,(.L_0 - _$_str)
_$_str:
        /*0000*/ 	.byte	0x5f, 0x5f, 0x43, 0x55, 0x44, 0x41, 0x5f, 0x46, 0x54, 0x5a, 0x00
.L_0:


//--------------------- .nv.shared.triton_red_fused__to_copy_add_amax_amin_clamp_mul_native_layer_norm_reciprocal_1 --------------------------
	.section	.nv.shared.triton_red_fused__to_copy_add_amax_amin_clamp_mul_native_layer_norm_reciprocal_1,"aw",@nobits
	.sectionflags	@""
	.align	16
